	.headerflags	@"EF_CUDA_TEXMODE_UNIFIED EF_CUDA_64BIT_ADDRESS EF_CUDA_ACCELERATORS EF_CUDA_SM90 EF_CUDA_VIRTUAL_SM(EF_CUDA_SM90)"
	.elftype	@"ET_EXEC"


//--------------------- .nv.info                  --------------------------
	.section	.nv.info,"",@"SHT_CUDA_INFO"
	.align	4


	//----- nvinfo : EIATTR_REGCOUNT
	.align		4
        /*0000*/ 	.byte	0x04, 0x2f
        /*0002*/ 	.short	(.L_3 - .L_2)
	.align		4
.L_2:
        /*0004*/ 	.word	index@(triton_poi_fused__native_batch_norm_legit_no_training_relu_16)
        /*0008*/ 	.word	0x00000028


	//----- nvinfo : EIATTR_MIN_STACK_SIZE
	.align		4
.L_3:
        /*000c*/ 	.byte	0x04, 0x12
        /*000e*/ 	.short	(.L_5 - .L_4)
	.align		4
.L_4:
        /*0010*/ 	.word	index@(triton_poi_fused__native_batch_norm_legit_no_training_relu_16)
        /*0014*/ 	.word	0x00000000


	//----- nvinfo : EIATTR_FRAME_SIZE
	.align		4
.L_5:
        /*0018*/ 	.byte	0x04, 0x11
        /*001a*/ 	.short	(.L_7 - .L_6)
	.align		4
.L_6:
        /*001c*/ 	.word	index@(triton_poi_fused__native_batch_norm_legit_no_training_relu_16)
        /*0020*/ 	.word	0x00000000


	//----- nvinfo : EIATTR_MIN_STACK_SIZE
	.align		4
.L_7:
        /*0024*/ 	.byte	0x04, 0x12
        /*0026*/ 	.short	(.L_9 - .L_8)
	.align		4
.L_8:
        /*0028*/ 	.word	index@(triton_poi_fused__native_batch_norm_legit_no_training_relu_16)
        /*002c*/ 	.word	0x00000000
.L_9:


//--------------------- .nv.info.triton_poi_fused__native_batch_norm_legit_no_training_relu_16 --------------------------
	.section	.nv.info.triton_poi_fused__native_batch_norm_legit_no_training_relu_16,"",@"SHT_CUDA_INFO"
	.sectionflags	@""
	.align	4


	//----- nvinfo : EIATTR_CUDA_API_VERSION
	.align		4
        /*0000*/ 	.byte	0x04, 0x37
        /*0002*/ 	.short	(.L_11 - .L_10)
.L_10:
        /*0004*/ 	.word	0x0000007c


	//----- nvinfo : EIATTR_KPARAM_INFO
	.align		4
.L_11:
        /*0008*/ 	.byte	0x04, 0x17
        /*000a*/ 	.short	(.L_13 - .L_12)
.L_12:
        /*000c*/ 	.word	0x00000000
        /*0010*/ 	.short	0x0007
        /*0012*/ 	.short	0x0034
        /*0014*/ 	.byte	0x00, 0xf0, 0x11, 0x00


	//----- nvinfo : EIATTR_KPARAM_INFO
	.align		4
.L_13:
        /*0018*/ 	.byte	0x04, 0x17
        /*001a*/ 	.short	(.L_15 - .L_14)
.L_14:
        /*001c*/ 	.word	0x00000000
        /*0020*/ 	.short	0x0006
        /*0022*/ 	.short	0x0030
        /*0024*/ 	.byte	0x00, 0xf0, 0x11, 0x00


	//----- nvinfo : EIATTR_KPARAM_INFO
	.align		4
.L_15:
        /*0028*/ 	.byte	0x04, 0x17
        /*002a*/ 	.short	(.L_17 - .L_16)
.L_16:
        /*002c*/ 	.word	0x00000000
        /*0030*/ 	.short	0x0005
        /*0032*/ 	.short	0x0028
        /*0034*/ 	.byte	0x00, 0xf4, 0x21, 0x00


	//----- nvinfo : EIATTR_KPARAM_INFO
	.align		4
.L_17:
        /*0038*/ 	.byte	0x04, 0x17
        /*003a*/ 	.short	(.L_19 - .L_18)
.L_18:
        /*003c*/ 	.word	0x00000000
        /*0040*/ 	.short	0x0004
        /*0042*/ 	.short	0x0020
        /*0044*/ 	.byte	0x00, 0xf4, 0x21, 0x00


	//----- nvinfo : EIATTR_KPARAM_INFO
	.align		4
.L_19:
        /*0048*/ 	.byte	0x04, 0x17
        /*004a*/ 	.short	(.L_21 - .L_20)
.L_20:
        /*004c*/ 	.word	0x00000000
        /*0050*/ 	.short	0x0003
        /*0052*/ 	.short	0x0018
        /*0054*/ 	.byte	0x00, 0xf4, 0x21, 0x00


	//----- nvinfo : EIATTR_KPARAM_INFO
	.align		4
.L_21:
        /*0058*/ 	.byte	0x04, 0x17
        /*005a*/ 	.short	(.L_23 - .L_22)
.L_22:
        /*005c*/ 	.word	0x00000000
        /*0060*/ 	.short	0x0002
        /*0062*/ 	.short	0x0010
        /*0064*/ 	.byte	0x00, 0xf4, 0x21, 0x00


	//----- nvinfo : EIATTR_KPARAM_INFO
	.align		4
.L_23:
        /*0068*/ 	.byte	0x04, 0x17
        /*006a*/ 	.short	(.L_25 - .L_24)
.L_24:
        /*006c*/ 	.word	0x00000000
        /*0070*/ 	.short	0x0001
        /*0072*/ 	.short	0x0008
        /*0074*/ 	.byte	0x00, 0xf4, 0x21, 0x00


	//----- nvinfo : EIATTR_KPARAM_INFO
	.align		4
.L_25:
        /*0078*/ 	.byte	0x04, 0x17
        /*007a*/ 	.short	(.L_27 - .L_26)
.L_26:
        /*007c*/ 	.word	0x00000000
        /*0080*/ 	.short	0x0000
        /*0082*/ 	.short	0x0000
        /*0084*/ 	.byte	0x00, 0xf4, 0x21, 0x00


	//----- nvinfo : EIATTR_SPARSE_MMA_MASK
	.align		4
.L_27:
        /*0088*/ 	.byte	0x03, 0x50
        /*008a*/ 	.short	0x0000


	//----- nvinfo : EIATTR_MAXREG_COUNT
	.align		4
        /*008c*/ 	.byte	0x03, 0x1b
        /*008e*/ 	.short	0x00ff


	//----- nvinfo : EIATTR_EXIT_INSTR_OFFSETS
	.align		4
        /*0090*/ 	.byte	0x04, 0x1c
        /*0092*/ 	.short	(.L_29 - .L_28)


	//   ....[0]....
.L_28:
        /*0094*/ 	.word	0x00001dc0


	//   ....[1]....
        /*0098*/ 	.word	0x00001e60


	//----- nvinfo : EIATTR_REQNTID
	.align		4
.L_29:
        /*009c*/ 	.byte	0x04, 0x10
        /*009e*/ 	.short	(.L_31 - .L_30)
.L_30:
        /*00a0*/ 	.word	0x00000100
        /*00a4*/ 	.word	0x00000001
        /*00a8*/ 	.word	0x00000001


	//----- nvinfo : EIATTR_CBANK_PARAM_SIZE
	.align		4
.L_31:
        /*00ac*/ 	.byte	0x03, 0x19
        /*00ae*/ 	.short	0x0038


	//----- nvinfo : EIATTR_PARAM_CBANK
	.align		4
        /*00b0*/ 	.byte	0x04, 0x0a
        /*00b2*/ 	.short	(.L_33 - .L_32)
	.align		4
.L_32:
        /*00b4*/ 	.word	index@(.nv.constant0.triton_poi_fused__native_batch_norm_legit_no_training_relu_16)
        /*00b8*/ 	.short	0x0210
        /*00ba*/ 	.short	0x0038


	//----- nvinfo : EIATTR_SW_WAR
	.align		4
.L_33:
        /*00bc*/ 	.byte	0x04, 0x36
        /*00be*/ 	.short	(.L_35 - .L_34)
.L_34:
        /*00c0*/ 	.word	0x00000008
.L_35:


//--------------------- .nv.callgraph             --------------------------
	.section	.nv.callgraph,"",@"SHT_CUDA_CALLGRAPH"
	.align	4
	.sectionentsize	8
	.align		4
        /*0000*/ 	.word	0x00000000
	.align		4
        /*0004*/ 	.word	0xffffffff
	.align		4
        /*0008*/ 	.word	0x00000000
	.align		4
        /*000c*/ 	.word	0xfffffffe
	.align		4
        /*0010*/ 	.word	0x00000000
	.align		4
        /*0014*/ 	.word	0xfffffffd
	.align		4
        /*0018*/ 	.word	0x00000000
	.align		4
        /*001c*/ 	.word	0xfffffffc


//--------------------- .nv.constant4             --------------------------
	.section	.nv.constant4,"a",@progbits
	.align	8
	.align		8
.nv.constant4:
        /*0000*/ 	.dword	_$_str
	.align		8
        /*0008*/ 	.dword	_$_str_$_2


//--------------------- .text.triton_poi_fused__native_batch_norm_legit_no_training_relu_16 --------------------------
	.section	.text.triton_poi_fused__native_batch_norm_legit_no_training_relu_16,"ax",@progbits
	.sectionflags	@"SHF_BARRIERS=1"
	.align	128
        .global         triton_poi_fused__native_batch_norm_legit_no_training_relu_16
        .type           triton_poi_fused__native_batch_norm_legit_no_training_relu_16,@function
        .size           triton_poi_fused__native_batch_norm_legit_no_training_relu_16,(.L_x_1 - triton_poi_fused__native_batch_norm_legit_no_training_relu_16)
        .other          triton_poi_fused__native_batch_norm_legit_no_training_relu_16,@"STO_CUDA_ENTRY STV_DEFAULT"
triton_poi_fused__native_batch_norm_legit_no_training_relu_16:
.text.triton_poi_fused__native_batch_norm_legit_no_training_relu_16:
[----:B------:R-:W0:Y:S01]  /*0000*/  LDC R1, c[0x0][0x28] ;  /* 0x00000a00ff017b82 */ /* 0x000e220000000800 */
[----:B------:R-:W1:Y:S07]  /*0010*/  S2R R24, SR_CTAID.Y ;  /* 0x0000000000187919 */ /* 0x000e6e0000002600 */
[----:B------:R-:W2:Y:S01]  /*0020*/  LDC.64 R16, c[0x0][0x210] ;  /* 0x00008400ff107b82 */ /* 0x000ea20000000a00 */
[----:B------:R-:W-:Y:S02]  /*0030*/  CS2R R6, SRZ ;  /* 0x0000000000067805 */ /* 0x000fe4000001ff00 */
[----:B------:R-:W-:Y:S01]  /*0040*/  CS2R R8, SRZ ;  /* 0x0000000000087805 */ /* 0x000fe2000001ff00 */
[----:B------:R-:W3:Y:S01]  /*0050*/  S2R R0, SR_TID.X ;  /* 0x0000000000007919 */ /* 0x000ee20000002100 */
[----:B------:R-:W-:Y:S01]  /*0060*/  CS2R R10, SRZ ;  /* 0x00000000000a7805 */ /* 0x000fe2000001ff00 */
[----:B------:R-:W-:Y:S01]  /*0070*/  ULDC.64 UR6, c[0x0][0x208] ;  /* 0x0000820000067ab9 */ /* 0x000fe20000000a00 */
[----:B------:R-:W4:Y:S01]  /*0080*/  S2R R20, SR_CTAID.X ;  /* 0x0000000000147919 */ /* 0x000f220000002500 */
[----:B-1----:R-:W-:-:S02]  /*0090*/  IMAD.SHL.U32 R24, R24, 0x80, RZ ;  /* 0x0000008018187824 */ /* 0x002fc400078e00ff */
[----:B---3--:R-:W-:Y:S01]  /*00a0*/  IMAD.SHL.U32 R3, R0, 0x4, RZ ;  /* 0x0000000400037824 */ /* 0x008fe200078e00ff */
[----:B------:R-:W-:Y:S01]  /*00b0*/  SHF.R.U32.HI R25, RZ, 0x5, R0 ;  /* 0x00000005ff197819 */ /* 0x000fe20000011600 */
[----:B----4-:R-:W-:-:S03]  /*00c0*/  IMAD.SHL.U32 R20, R20, 0x20, RZ ;  /* 0x0000002014147824 */ /* 0x010fc600078e00ff */
[----:B------:R-:W-:Y:S02]  /*00d0*/  LOP3.LUT R3, R24, 0x7c, R3, 0xf8, !PT ;  /* 0x0000007c18037812 */ /* 0x000fe400078ef803 */
[----:B------:R-:W-:Y:S02]  /*00e0*/  SGXT.U32 R25, R25, 0x3 ;  /* 0x000000031919781a */ /* 0x000fe40000000000 */
[C---:B------:R-:W-:Y:S01]  /*00f0*/  ISETP.GE.AND P0, PT, R3.reuse, 0x300, PT ;  /* 0x000003000300780c */ /* 0x040fe20003f06270 */
[----:B------:R-:W-:Y:S01]  /*0100*/  IMAD.HI R2, R3, 0x2aaaaaab, RZ ;  /* 0x2aaaaaab03027827 */ /* 0x000fe200078e02ff */
[----:B------:R-:W-:Y:S02]  /*0110*/  LOP3.LUT R12, R20, 0x10, R25, 0xfe, !PT ;  /* 0x00000010140c7812 */ /* 0x000fe400078efe19 */
[----:B------:R-:W-:Y:S02]  /*0120*/  LOP3.LUT R13, R20, 0x18, R25, 0xfe, !PT ;  /* 0x00000018140d7812 */ /* 0x000fe400078efe19 */
[----:B------:R-:W-:-:S02]  /*0130*/  SHF.R.U32.HI R5, RZ, 0x1f, R2 ;  /* 0x0000001fff057819 */ /* 0x000fc40000011602 */
[----:B------:R-:W-:Y:S02]  /*0140*/  ISETP.LT.AND P3, PT, R12, 0x19, !P0 ;  /* 0x000000190c00780c */ /* 0x000fe40004761270 */
[----:B------:R-:W-:Y:S02]  /*0150*/  LEA.HI.SX32 R14, R2, R5, 0x1b ;  /* 0x00000005020e7211 */ /* 0x000fe400078fdaff */
[----:B------:R-:W-:Y:S02]  /*0160*/  CS2R R4, SRZ ;  /* 0x0000000000047805 */ /* 0x000fe4000001ff00 */
[----:B------:R-:W-:Y:S02]  /*0170*/  LOP3.LUT R2, R20, R25, RZ, 0xfc, !PT ;  /* 0x0000001914027212 */ /* 0x000fe400078efcff */
[----:B------:R-:W-:Y:S01]  /*0180*/  ISETP.LT.AND P4, PT, R13, 0x19, !P0 ;  /* 0x000000190d00780c */ /* 0x000fe20004781270 */
[----:B------:R-:W-:Y:S01]  /*0190*/  IMAD R27, R14, -0xc0, R3 ;  /* 0xffffff400e1b7824 */ /* 0x000fe200078e0203 */
[----:B------:R-:W-:-:S02]  /*01a0*/  LOP3.LUT R3, R20, 0x8, R25, 0xfe, !PT ;  /* 0x0000000814037812 */ /* 0x000fc400078efe19 */
[----:B------:R-:W-:Y:S01]  /*01b0*/  ISETP.LT.AND P1, PT, R2, 0x19, !P0 ;  /* 0x000000190200780c */ /* 0x000fe20004721270 */
[----:B------:R-:W-:Y:S01]  /*01c0*/  IMAD R14, R14, 0x12c0, R27 ;  /* 0x000012c00e0e7824 */ /* 0x000fe200078e021b */
[----:B------:R-:W-:-:S03]  /*01d0*/  ISETP.LT.AND P2, PT, R3, 0x19, !P0 ;  /* 0x000000190300780c */ /* 0x000fc60004741270 */
[--C-:B------:R-:W-:Y:S02]  /*01e0*/  IMAD R19, R2, 0xc0, R14.reuse ;  /* 0x000000c002137824 */ /* 0x100fe400078e020e */
[----:B------:R-:W-:Y:S02]  /*01f0*/  IMAD R23, R3, 0xc0, R14 ;  /* 0x000000c003177824 */ /* 0x000fe400078e020e */
[----:B------:R-:W1:Y:S01]  /*0200*/  LDC.64 R2, c[0x0][0x218] ;  /* 0x00008600ff027b82 */ /* 0x000e620000000a00 */
[----:B--2---:R-:W-:-:S04]  /*0210*/  IMAD.WIDE R18, R19, 0x4, R16 ;  /* 0x0000000413127825 */ /* 0x004fc800078e0210 */
[----:B------:R-:W-:Y:S01]  /*0220*/  IMAD.WIDE R22, R23, 0x4, R16 ;  /* 0x0000000417167825 */ /* 0x000fe200078e0210 */
[----:B------:R2:W3:Y:S03]  /*0230*/  @P1 LDG.E.EL.128 R4, desc[UR6][R18.64] ;  /* 0x0000000612041981 */ /* 0x0004e6000c2e1d00 */
[--C-:B------:R-:W-:Y:S01]  /*0240*/  IMAD R29, R12, 0xc0, R14.reuse ;  /* 0x000000c00c1d7824 */ /* 0x100fe200078e020e */
[----:B------:R4:W5:Y:S01]  /*0250*/  @P2 LDG.E.EL.128 R8, desc[UR6][R22.64] ;  /* 0x0000000616082981 */ /* 0x000962000c2e1d00 */
[----:B------:R-:W-:Y:S01]  /*0260*/  IMAD R31, R13, 0xc0, R14 ;  /* 0x000000c00d1f7824 */ /* 0x000fe200078e020e */
[----:B------:R-:W-:Y:S01]  /*0270*/  LOP3.LUT R0, R20, 0x1f, R0, 0xf8, !PT ;  /* 0x0000001f14007812 */ /* 0x000fe200078ef800 */
[----:B------:R-:W-:Y:S01]  /*0280*/  IMAD.WIDE R28, R29, 0x4, R16 ;  /* 0x000000041d1c7825 */ /* 0x000fe200078e0210 */
[----:B------:R-:W-:Y:S02]  /*0290*/  CS2R R12, SRZ ;  /* 0x00000000000c7805 */ /* 0x000fe4000001ff00 */
[----:B------:R-:W-:-:S02]  /*02a0*/  CS2R R14, SRZ ;  /* 0x00000000000e7805 */ /* 0x000fc4000001ff00 */
[----:B--2---:R-:W-:Y:S01]  /*02b0*/  CS2R R18, SRZ ;  /* 0x0000000000127805 */ /* 0x004fe2000001ff00 */
[----:B------:R-:W-:Y:S01]  /*02c0*/  IMAD.WIDE R30, R31, 0x4, R16 ;  /* 0x000000041f1e7825 */ /* 0x000fe200078e0210 */
[----:B------:R-:W-:Y:S02]  /*02d0*/  CS2R R16, SRZ ;  /* 0x0000000000107805 */ /* 0x000fe4000001ff00 */
[----:B------:R-:W-:Y:S02]  /*02e0*/  CS2R R20, SRZ ;  /* 0x0000000000147805 */ /* 0x000fe4000001ff00 */
[----:B----4-:R-:W-:Y:S01]  /*02f0*/  CS2R R22, SRZ ;  /* 0x0000000000167805 */ /* 0x010fe2000001ff00 */
[----:B------:R-:W2:Y:S01]  /*0300*/  @P3 LDG.E.EL.128 R12, desc[UR6][R28.64] ;  /* 0x000000061c0c3981 */ /* 0x000ea2000c2e1d00 */
[----:B-1----:R-:W-:-:S03]  /*0310*/  IMAD.WIDE R32, R27, 0x4, R2 ;  /* 0x000000041b207825 */ /* 0x002fc600078e0202 */
[----:B------:R-:W4:Y:S01]  /*0320*/  @P4 LDG.E.EL.128 R16, desc[UR6][R30.64] ;  /* 0x000000061e104981 */ /* 0x000f22000c2e1d00 */
[----:B------:R-:W1:Y:S03]  /*0330*/  LDC.64 R2, c[0x0][0x220] ;  /* 0x00008800ff027b82 */ /* 0x000e660000000a00 */
[----:B------:R-:W3:Y:S01]  /*0340*/  @!P0 LDG.E.EL.128 R20, desc[UR6][R32.64] ;  /* 0x0000000620148981 */ /* 0x000ee2000c2e1d00 */
[----:B-1----:R-:W-:-:S04]  /*0350*/  IMAD.WIDE R2, R27, 0x4, R2 ;  /* 0x000000041b027825 */ /* 0x002fc800078e0202 */
[C---:B---3--:R-:W-:Y:S01]  /*0360*/  FADD R26, -R20.reuse, R4 ;  /* 0x00000004141a7221 */ /* 0x048fe20000000100 */
[C---:B-----5:R-:W-:Y:S01]  /*0370*/  FADD R8, -R20.reuse, R8 ;  /* 0x0000000814087221 */ /* 0x060fe20000000100 */
[C---:B--2---:R-:W-:Y:S01]  /*0380*/  FADD R12, -R20.reuse, R12 ;  /* 0x0000000c140c7221 */ /* 0x044fe20000000100 */
[----:B----4-:R-:W-:Y:S01]  /*0390*/  FADD R16, -R20, R16 ;  /* 0x0000001014107221 */ /* 0x010fe20000000100 */
[C---:B------:R-:W-:Y:S01]  /*03a0*/  FADD R20, -R21.reuse, R5 ;  /* 0x0000000515147221 */ /* 0x040fe20000000100 */
[C---:B------:R-:W-:Y:S01]  /*03b0*/  FADD R9, -R21.reuse, R9 ;  /* 0x0000000915097221 */ /* 0x040fe20000000100 */
[C---:B------:R-:W-:Y:S01]  /*03c0*/  FADD R13, -R21.reuse, R13 ;  /* 0x0000000d150d7221 */ /* 0x040fe20000000100 */
[----:B------:R-:W-:Y:S01]  /*03d0*/  FADD R17, -R21, R17 ;  /* 0x0000001115117221 */ /* 0x000fe20000000100 */
[----:B------:R-:W-:Y:S01]  /*03e0*/  FADD R21, -R22, R6 ;  /* 0x0000000616157221 */ /* 0x000fe20000000100 */
[----:B------:R-:W-:Y:S01]  /*03f0*/  FADD R28, -R23, R7 ;  /* 0x00000007171c7221 */ /* 0x000fe20000000100 */
[----:B------:R-:W-:-:S02]  /*0400*/  CS2R R4, SRZ ;  /* 0x0000000000047805 */ /* 0x000fc4000001ff00 */
[----:B------:R-:W-:-:S06]  /*0410*/  CS2R R6, SRZ ;  /* 0x0000000000067805 */ /* 0x000fcc000001ff00 */
[----:B------:R-:W2:Y:S01]  /*0420*/  @!P0 LDG.E.EL.128 R4, desc[UR6][R2.64] ;  /* 0x0000000602048981 */ /* 0x000ea2000c2e1d00 */
[C---:B------:R-:W-:Y:S01]  /*0430*/  FADD R30, -R22.reuse, R18 ;  /* 0x00000012161e7221 */ /* 0x040fe20000000100 */
[C---:B------:R-:W-:Y:S01]  /*0440*/  FADD R29, -R22.reuse, R14 ;  /* 0x0000000e161d7221 */ /* 0x040fe20000000100 */
[C---:B------:R-:W-:Y:S01]  /*0450*/  FADD R14, -R23.reuse, R19 ;  /* 0x00000013170e7221 */ /* 0x040fe20000000100 */
[----:B------:R-:W-:Y:S01]  /*0460*/  FADD R10, -R22, R10 ;  /* 0x0000000a160a7221 */ /* 0x000fe20000000100 */
[----:B------:R-:W-:Y:S02]  /*0470*/  IMAD.MOV.U32 R22, RZ, RZ, 0x3e800000 ;  /* 0x3e800000ff167424 */ /* 0x000fe400078e00ff */
[C---:B------:R-:W-:Y:S01]  /*0480*/  FADD R15, -R23.reuse, R15 ;  /* 0x0000000f170f7221 */ /* 0x040fe20000000100 */
[----:B------:R-:W-:Y:S01]  /*0490*/  FADD R11, -R23, R11 ;  /* 0x0000000b170b7221 */ /* 0x000fe20000000100 */
[----:B--2---:R-:W-:Y:S01]  /*04a0*/  FADD R4, R4, 9.9999997473787516356e-06 ;  /* 0x3727c5ac04047421 */ /* 0x004fe20000000000 */
[----:B------:R-:W-:-:S03]  /*04b0*/  FADD R5, R5, 9.9999997473787516356e-06 ;  /* 0x3727c5ac05057421 */ /* 0x000fc60000000000 */
[----:B------:R-:W1:Y:S01]  /*04c0*/  MUFU.SQRT R18, R4 ;  /* 0x0000000400127308 */ /* 0x000e620000002000 */
[----:B------:R-:W-:Y:S01]  /*04d0*/  FADD R6, R6, 9.9999997473787516356e-06 ;  /* 0x3727c5ac06067421 */ /* 0x000fe20000000000 */
[----:B------:R-:W-:-:S06]  /*04e0*/  FADD R7, R7, 9.9999997473787516356e-06 ;  /* 0x3727c5ac07077421 */ /* 0x000fcc0000000000 */
[----:B------:R-:W2:Y:S08]  /*04f0*/  MUFU.SQRT R19, R5 ;  /* 0x0000000500137308 */ /* 0x000eb00000002000 */
[----:B------:R-:W3:Y:S01]  /*0500*/  MUFU.SQRT R6, R6 ;  /* 0x0000000600067308 */ /* 0x000ee20000002000 */
[C---:B-1----:R-:W-:Y:S02]  /*0510*/  FSETP.GT.AND P6, PT, R18.reuse, 8.50705917302346158658e+37, PT ;  /* 0x7e8000001200780b */ /* 0x042fe40003fc4000 */
[----:B------:R-:W-:-:S05]  /*0520*/  FSETP.GEU.AND P1, PT, R18, 1.175494350822287508e-38, PT ;  /* 0x008000001200780b */ /* 0x000fca0003f2e000 */
[----:B------:R-:W1:Y:S01]  /*0530*/  MUFU.SQRT R7, R7 ;  /* 0x0000000700077308 */ /* 0x000e620000002000 */
[C---:B--2---:R-:W-:Y:S02]  /*0540*/  FSETP.GT.AND P2, PT, R19.reuse, 8.50705917302346158658e+37, PT ;  /* 0x7e8000001300780b */ /* 0x044fe40003f44000 */
[----:B------:R-:W-:Y:S02]  /*0550*/  FSETP.GEU.AND P3, PT, R19, 1.175494350822287508e-38, PT ;  /* 0x008000001300780b */ /* 0x000fe40003f6e000 */
[----:B------:R-:W-:Y:S01]  /*0560*/  FSEL R2, R22, 1, P6 ;  /* 0x3f80000016027808 */ /* 0x000fe20003000000 */
[----:B------:R-:W-:Y:S01]  /*0570*/  @P6 FMUL R18, R18, 0.25 ;  /* 0x3e80000012126820 */ /* 0x000fe20000400000 */
[C---:B---3--:R-:W-:Y:S02]  /*0580*/  FSETP.GT.AND P4, PT, R6.reuse, 8.50705917302346158658e+37, PT ;  /* 0x7e8000000600780b */ /* 0x048fe40003f84000 */
[----:B------:R-:W-:Y:S01]  /*0590*/  FSETP.GEU.AND P5, PT, R6, 1.175494350822287508e-38, PT ;  /* 0x008000000600780b */ /* 0x000fe20003fae000 */
[----:B------:R-:W-:Y:S01]  /*05a0*/  @!P1 FMUL R18, R18, 16777216 ;  /* 0x4b80000012129820 */ /* 0x000fe20000400000 */
[----:B------:R-:W-:Y:S01]  /*05b0*/  @!P1 FMUL R2, R2, 16777216 ;  /* 0x4b80000002029820 */ /* 0x000fe20000400000 */
[----:B-1----:R-:W-:-:S02]  /*05c0*/  FSETP.GT.AND P6, PT, R7, 8.50705917302346158658e+37, PT ;  /* 0x7e8000000700780b */ /* 0x002fc40003fc4000 */
[----:B------:R-:W-:Y:S01]  /*05d0*/  @P2 FMUL R19, R19, 0.25 ;  /* 0x3e80000013132820 */ /* 0x000fe20000400000 */
[----:B------:R-:W-:-:S03]  /*05e0*/  FSETP.GEU.AND P1, PT, R7, 1.175494350822287508e-38, PT ;  /* 0x008000000700780b */ /* 0x000fc60003f2e000 */
[----:B------:R-:W-:Y:S01]  /*05f0*/  @!P3 FMUL R19, R19, 16777216 ;  /* 0x4b8000001313b820 */ /* 0x000fe20000400000 */
[----:B------:R-:W1:Y:S01]  /*0600*/  MUFU.RCP R5, R18 ;  /* 0x0000001200057308 */ /* 0x000e620000001000 */
[----:B------:R-:W-:Y:S01]  /*0610*/  @P4 FMUL R6, R6, 0.25 ;  /* 0x3e80000006064820 */ /* 0x000fe20000400000 */
[----:B------:R-:W-:-:S04]  /*0620*/  FSEL R3, R22, 1, P2 ;  /* 0x3f80000016037808 */ /* 0x000fc80001000000 */
[----:B------:R-:W-:Y:S02]  /*0630*/  @P6 FMUL R7, R7, 0.25 ;  /* 0x3e80000007076820 */ /* 0x000fe40000400000 */
[----:B------:R-:W2:Y:S01]  /*0640*/  MUFU.RCP R4, R19 ;  /* 0x0000001300047308 */ /* 0x000ea20000001000 */
[----:B------:R-:W-:Y:S01]  /*0650*/  @!P5 FMUL R6, R6, 16777216 ;  /* 0x4b8000000606d820 */ /* 0x000fe20000400000 */
[----:B------:R-:W-:Y:S01]  /*0660*/  @!P1 FMUL R7, R7, 16777216 ;  /* 0x4b80000007079820 */ /* 0x000fe20000400000 */
[----:B------:R-:W-:-:S05]  /*0670*/  @!P3 FMUL R3, R3, 16777216 ;  /* 0x4b8000000303b820 */ /* 0x000fca0000400000 */
[----:B------:R-:W3:Y:S01]  /*0680*/  MUFU.RCP R6, R6 ;  /* 0x0000000600067308 */ /* 0x000ee20000001000 */
[----:B-1----:R-:W-:Y:S01]  /*0690*/  FMUL R5, R5, R2 ;  /* 0x0000000205057220 */ /* 0x002fe20000400000 */
[----:B------:R-:W-:-:S06]  /*06a0*/  FSEL R2, R22, 1, P6 ;  /* 0x3f80000016027808 */ /* 0x000fcc0003000000 */
[----:B------:R-:W1:Y:S01]  /*06b0*/  MUFU.RCP R7, R7 ;  /* 0x0000000700077308 */ /* 0x000e620000001000 */
[----:B--2---:R-:W-:Y:S01]  /*06c0*/  FMUL R4, R4, R3 ;  /* 0x0000000304047220 */ /* 0x004fe20000400000 */
[----:B------:R-:W-:Y:S01]  /*06d0*/  FSEL R3, R22, 1, P4 ;  /* 0x3f80000016037808 */ /* 0x000fe20002000000 */
[----:B------:R-:W-:-:S04]  /*06e0*/  @!P1 FMUL R2, R2, 16777216 ;  /* 0x4b80000002029820 */ /* 0x000fc80000400000 */
[----:B------:R-:W-:-:S04]  /*06f0*/  @!P5 FMUL R3, R3, 16777216 ;  /* 0x4b8000000303d820 */ /* 0x000fc80000400000 */
[----:B---3--:R-:W-:Y:S01]  /*0700*/  FMUL R31, R6, R3 ;  /* 0x00000003061f7220 */ /* 0x008fe20000400000 */
[----:B-1----:R-:W-:Y:S02]  /*0710*/  FMUL R6, R7, R2 ;  /* 0x0000000207067220 */ /* 0x002fe40000400000 */
[----:B------:R-:W1:Y:S01]  /*0720*/  LDC.64 R2, c[0x0][0x228] ;  /* 0x00008a00ff027b82 */ /* 0x000e620000000a00 */
[----:B------:R-:W-:Y:S01]  /*0730*/  FMUL R19, R31, R29 ;  /* 0x0000001d1f137220 */ /* 0x000fe20000400000 */
[----:B------:R-:W-:Y:S01]  /*0740*/  FMUL R32, R4, R13 ;  /* 0x0000000d04207220 */ /* 0x000fe20000400000 */
[----:B------:R-:W-:Y:S01]  /*0750*/  FMUL R29, R5, R12 ;  /* 0x0000000c051d7220 */ /* 0x000fe20000400000 */
[----:B-1----:R-:W-:-:S04]  /*0760*/  IMAD.WIDE R12, R27, 0x4, R2 ;  /* 0x000000041b0c7825 */ /* 0x002fc800078e0202 */
[----:B------:R-:W1:Y:S01]  /*0770*/  LDC.64 R2, c[0x0][0x230] ;  /* 0x00008c00ff027b82 */ /* 0x000e620000000a00 */
[----:B------:R-:W-:Y:S01]  /*0780*/  FMUL R18, R6, R15 ;  /* 0x0000000f06127220 */ /* 0x000fe20000400000 */
[C---:B------:R-:W-:Y:S01]  /*0790*/  FMUL R23, R31.reuse, R30 ;  /* 0x0000001e1f177220 */ /* 0x040fe20000400000 */
[C---:B------:R-:W-:Y:S01]  /*07a0*/  FMUL R15, R31.reuse, R10 ;  /* 0x0000000a1f0f7220 */ /* 0x040fe20000400000 */
[----:B------:R-:W-:Y:S01]  /*07b0*/  FMUL R21, R31, R21 ;  /* 0x000000151f157220 */ /* 0x000fe20000400000 */
[----:B------:R-:W-:Y:S01]  /*07c0*/  FMUL R30, R4, R17 ;  /* 0x00000011041e7220 */ /* 0x000fe20000400000 */
[C---:B------:R-:W-:Y:S01]  /*07d0*/  FMUL R14, R6.reuse, R14 ;  /* 0x0000000e060e7220 */ /* 0x040fe20000400000 */
[C---:B------:R-:W-:Y:S01]  /*07e0*/  FMUL R22, R6.reuse, R11 ;  /* 0x0000000b06167220 */ /* 0x040fe20000400000 */
[----:B------:R-:W-:Y:S01]  /*07f0*/  FMUL R28, R6, R28 ;  /* 0x0000001c061c7220 */ /* 0x000fe20000400000 */
[C---:B------:R-:W-:Y:S01]  /*0800*/  FMUL R34, R4.reuse, R9 ;  /* 0x0000000904227220 */ /* 0x040fe20000400000 */
[----:B------:R-:W-:Y:S01]  /*0810*/  FMUL R20, R4, R20 ;  /* 0x0000001404147220 */ /* 0x000fe20000400000 */
[C---:B------:R-:W-:Y:S01]  /*0820*/  FMUL R17, R5.reuse, R16 ;  /* 0x0000001005117220 */ /* 0x040fe20000400000 */
[C---:B------:R-:W-:Y:S01]  /*0830*/  FMUL R31, R5.reuse, R8 ;  /* 0x00000008051f7220 */ /* 0x040fe20000400000 */
[----:B------:R-:W-:Y:S01]  /*0840*/  FMUL R33, R5, R26 ;  /* 0x0000001a05217220 */ /* 0x000fe20000400000 */
[----:B------:R-:W-:-:S02]  /*0850*/  CS2R R4, SRZ ;  /* 0x0000000000047805 */ /* 0x000fc4000001ff00 */
[----:B------:R-:W-:Y:S02]  /*0860*/  CS2R R6, SRZ ;  /* 0x0000000000067805 */ /* 0x000fe4000001ff00 */
[----:B------:R-:W-:Y:S02]  /*0870*/  CS2R R8, SRZ ;  /* 0x0000000000087805 */ /* 0x000fe4000001ff00 */
[----:B------:R-:W-:Y:S02]  /*0880*/  CS2R R10, SRZ ;  /* 0x00000000000a7805 */ /* 0x000fe4000001ff00 */
[----:B------:R-:W2:Y:S01]  /*0890*/  @!P0 LDG.E.EL.128 R4, desc[UR6][R12.64] ;  /* 0x000000060c048981 */ /* 0x000ea2000c2e1d00 */
[----:B-1----:R-:W-:-:S05]  /*08a0*/  IMAD.WIDE R2, R27, 0x4, R2 ;  /* 0x000000041b027825 */ /* 0x002fca00078e0202 */
[----:B------:R-:W2:Y:S01]  /*08b0*/  @!P0 LDG.E.EL.128 R8, desc[UR6][R2.64] ;  /* 0x0000000602088981 */ /* 0x000ea2000c2e1d00 */
[----:B------:R-:W1:Y:S01]  /*08c0*/  S2UR UR5, SR_CgaCtaId ;  /* 0x00000000000579c3 */ /* 0x000e620000008800 */
[----:B------:R-:W-:Y:S02]  /*08d0*/  UMOV UR4, 0x400 ;  /* 0x0000040000047882 */ /* 0x000fe40000000000 */
[----:B-1----:R-:W-:Y:S01]  /*08e0*/  UPRMT UR4, UR5, 0x654, UR4 ;  /* 0x0000065405047896 */ /* 0x002fe20008000004 */
[----:B------:R-:W-:Y:S01]  /*08f0*/  LOP3.LUT R26, R24, 0x18, R25, 0xfe, !PT ;  /* 0x00000018181a7812 */ /* 0x000fe200078efe19 */
[-CC-:B--2---:R-:W-:Y:S01]  /*0900*/  FFMA R16, R33, R4.reuse, R8.reuse ;  /* 0x0000000421107223 */ /* 0x184fe20000000008 */
[-CC-:B------:R-:W-:Y:S01]  /*0910*/  FFMA R31, R31, R4.reuse, R8.reuse ;  /* 0x000000041f1f7223 */ /* 0x180fe20000000008 */
[-CC-:B------:R-:W-:Y:S01]  /*0920*/  FFMA R29, R29, R4.reuse, R8.reuse ;  /* 0x000000041d1d7223 */ /* 0x180fe20000000008 */
[----:B------:R-:W-:Y:S02]  /*0930*/  FFMA R17, R17, R4, R8 ;  /* 0x0000000411117223 */ /* 0x000fe40000000008 */
[----:B------:R-:W1:Y:S01]  /*0940*/  S2R R4, SR_TID.X ;  /* 0x0000000000047919 */ /* 0x000e620000002100 */
[-CC-:B------:R-:W-:Y:S01]  /*0950*/  FFMA R20, R20, R5.reuse, R9.reuse ;  /* 0x0000000514147223 */ /* 0x180fe20000000009 */
[-CC-:B------:R-:W-:Y:S01]  /*0960*/  FFMA R34, R34, R5.reuse, R9.reuse ;  /* 0x0000000522227223 */ /* 0x180fe20000000009 */
[-CC-:B------:R-:W-:Y:S01]  /*0970*/  FFMA R32, R32, R5.reuse, R9.reuse ;  /* 0x0000000520207223 */ /* 0x180fe20000000009 */
[----:B------:R-:W-:Y:S01]  /*0980*/  FFMA R30, R30, R5, R9 ;  /* 0x000000051e1e7223 */ /* 0x000fe20000000009 */
        /* <DEDUP_REMOVED lines=8> */
[----:B-1----:R-:W-:Y:S01]  /*0a10*/  IMAD.SHL.U32 R5, R4, 0x80, RZ ;  /* 0x0000008004057824 */ /* 0x002fe200078e00ff */
[----:B------:R-:W-:-:S04]  /*0a20*/  SHF.R.U32.HI R8, RZ, 0x5, R4 ;  /* 0x00000005ff087819 */ /* 0x000fc80000011604 */
[----:B------:R-:W-:Y:S02]  /*0a30*/  SGXT.U32 R8, R8, 0x3 ;  /* 0x000000030808781a */ /* 0x000fe40000000000 */
[----:B------:R-:W-:-:S04]  /*0a40*/  LOP3.LUT R5, R5, 0xf80, RZ, 0xc0, !PT ;  /* 0x00000f8005057812 */ /* 0x000fc800078ec0ff */
[C---:B------:R-:W-:Y:S02]  /*0a50*/  LOP3.LUT R11, R5.reuse, R8, RZ, 0xfc, !PT ;  /* 0x00000008050b7212 */ /* 0x040fe400078efcff */
[C---:B------:R-:W-:Y:S02]  /*0a60*/  LOP3.LUT R7, R5.reuse, 0x20, RZ, 0xfc, !PT ;  /* 0x0000002005077812 */ /* 0x040fe400078efcff */
[C---:B------:R-:W-:Y:S02]  /*0a70*/  LOP3.LUT R9, R5.reuse, 0x40, RZ, 0xfc, !PT ;  /* 0x0000004005097812 */ /* 0x040fe400078efcff */
[C---:B------:R-:W-:Y:S02]  /*0a80*/  LOP3.LUT R14, R5.reuse, 0x60, RZ, 0xfc, !PT ;  /* 0x00000060050e7812 */ /* 0x040fe400078efcff */
[----:B------:R-:W-:Y:S02]  /*0a90*/  LEA.HI R28, R5, UR4, RZ, 0x1d ;  /* 0x00000004051c7c11 */ /* 0x000fe4000f8fe8ff */
[----:B------:R-:W-:-:S02]  /*0aa0*/  LOP3.LUT R5, R24, 0x70, R25, 0xfe, !PT ;  /* 0x0000007018057812 */ /* 0x000fc400078efe19 */
[----:B------:R-:W-:-:S03]  /*0ab0*/  LEA.HI R8, R7, UR4, RZ, 0x1d ;  /* 0x0000000407087c11 */ /* 0x000fc6000f8fe8ff */
[----:B------:R-:W-:-:S04]  /*0ac0*/  IMAD.HI R7, R5, 0x2aaaaaab, RZ ;  /* 0x2aaaaaab05077827 */ /* 0x000fc800078e02ff */
[----:B------:R-:W-:Y:S01]  /*0ad0*/  IMAD R33, R11, 0x4, R8 ;  /* 0x000000040b217824 */ /* 0x000fe200078e0208 */
[----:B------:R-:W-:Y:S02]  /*0ae0*/  SHF.R.U32.HI R8, RZ, 0x1f, R7 ;  /* 0x0000001fff087819 */ /* 0x000fe40000011607 */
[C---:B------:R-:W-:Y:S02]  /*0af0*/  FSETP.GEU.AND P0, PT, R16.reuse, RZ, PT ;  /* 0x000000ff1000720b */ /* 0x040fe40003f0e000 */
[----:B------:R-:W-:Y:S02]  /*0b00*/  LEA.HI.SX32 R8, R7, R8, 0x1b ;  /* 0x0000000807087211 */ /* 0x000fe400078fdaff */
[----:B------:R-:W-:Y:S02]  /*0b10*/  LEA.HI R12, R9, UR4, RZ, 0x1d ;  /* 0x00000004090c7c11 */ /* 0x000fe4000f8fe8ff */
[----:B------:R-:W-:Y:S01]  /*0b20*/  FSEL R9, R16, RZ, P0 ;  /* 0x000000ff10097208 */ /* 0x000fe20000000000 */
[----:B------:R-:W-:Y:S01]  /*0b30*/  IMAD R7, R8, -0xc0, R5 ;  /* 0xffffff4008077824 */ /* 0x000fe200078e0205 */
[----:B------:R-:W-:-:S04]  /*0b40*/  ISETP.GE.AND P0, PT, R0, 0x19, PT ;  /* 0x000000190000780c */ /* 0x000fc80003f06270 */
[----:B------:R-:W-:Y:S01]  /*0b50*/  ISETP.LT.AND P2, PT, R5, 0x300, !P0 ;  /* 0x000003000500780c */ /* 0x000fe20004741270 */
[----:B------:R-:W-:Y:S01]  /*0b60*/  IMAD R5, R8, 0x180, R7 ;  /* 0x0000018008057824 */ /* 0x000fe200078e0207 */
[----:B------:R-:W-:Y:S01]  /*0b70*/  LOP3.LUT R7, R24, 0x48, R25, 0xfe, !PT ;  /* 0x0000004818077812 */ /* 0x000fe200078efe19 */
[----:B------:R-:W-:-:S04]  /*0b80*/  IMAD R28, R11, 0x4, R28 ;  /* 0x000000040b1c7824 */ /* 0x000fc800078e021c */
[----:B------:R-:W-:Y:S01]  /*0b90*/  IMAD.HI R8, R7, 0x2aaaaaab, RZ ;  /* 0x2aaaaaab07087827 */ /* 0x000fe200078e02ff */
[----:B------:R1:W-:Y:S01]  /*0ba0*/  STS [R28], R9 ;  /* 0x000000091c007388 */ /* 0x0003e20000000800 */
[----:B------:R-:W-:-:S03]  /*0bb0*/  FSETP.GEU.AND P1, PT, R20, RZ, PT ;  /* 0x000000ff1400720b */ /* 0x000fc60003f2e000 */
[----:B-1----:R-:W-:-:S04]  /*0bc0*/  SHF.R.U32.HI R9, RZ, 0x1f, R8 ;  /* 0x0000001fff097819 */ /* 0x002fc80000011608 */
[----:B------:R-:W-:Y:S02]  /*0bd0*/  LEA.HI.SX32 R8, R8, R9, 0x1b ;  /* 0x0000000908087211 */ /* 0x000fe400078fdaff */
[----:B------:R-:W-:Y:S02]  /*0be0*/  FSEL R20, R20, RZ, P1 ;  /* 0x000000ff14147208 */ /* 0x000fe40000800000 */
[----:B------:R-:W-:Y:S01]  /*0bf0*/  ISETP.LT.AND P1, PT, R7, 0x300, !P0 ;  /* 0x000003000700780c */ /* 0x000fe20004721270 */
[----:B------:R-:W-:Y:S01]  /*0c00*/  IMAD R9, R8, -0xc0, R7 ;  /* 0xffffff4008097824 */ /* 0x000fe200078e0207 */
[----:B------:R-:W-:-:S03]  /*0c10*/  LOP3.LUT R7, R24, 0x40, R25, 0xfe, !PT ;  /* 0x0000004018077812 */ /* 0x000fc600078efe19 */
[----:B------:R-:W-:Y:S02]  /*0c20*/  IMAD R9, R8, 0x180, R9 ;  /* 0x0000018008097824 */ /* 0x000fe400078e0209 */
[----:B------:R-:W-:Y:S01]  /*0c30*/  IMAD.HI R8, R7, 0x2aaaaaab, RZ ;  /* 0x2aaaaaab07087827 */ /* 0x000fe200078e02ff */
[----:B------:R-:W-:-:S03]  /*0c40*/  LEA.HI R14, R14, UR4, RZ, 0x1d ;  /* 0x000000040e0e7c11 */ /* 0x000fc6000f8fe8ff */
[----:B------:R-:W-:Y:S01]  /*0c50*/  IMAD R27, R11, 0x4, R12 ;  /* 0x000000040b1b7824 */ /* 0x000fe200078e020c */
[----:B------:R-:W-:Y:S02]  /*0c60*/  SHF.R.U32.HI R15, RZ, 0x1f, R8 ;  /* 0x0000001fff0f7819 */ /* 0x000fe40000011608 */
[----:B------:R-:W-:Y:S02]  /*0c70*/  P2R R12, PR, RZ, 0x4 ;  /* 0x00000004ff0c7803 */ /* 0x000fe40000000000 */
[----:B------:R-:W-:Y:S02]  /*0c80*/  FSETP.GEU.AND P2, PT, R21, RZ, PT ;  /* 0x000000ff1500720b */ /* 0x000fe40003f4e000 */
[----:B------:R-:W-:Y:S01]  /*0c90*/  LEA.HI.SX32 R8, R8, R15, 0x1b ;  /* 0x0000000f08087211 */ /* 0x000fe200078fdaff */
[----:B------:R-:W-:Y:S01]  /*0ca0*/  IMAD R11, R11, 0x4, R14 ;  /* 0x000000040b0b7824 */ /* 0x000fe200078e020e */
[----:B------:R-:W-:Y:S02]  /*0cb0*/  FSEL R14, R21, RZ, P2 ;  /* 0x000000ff150e7208 */ /* 0x000fe40001000000 */
[----:B------:R-:W-:Y:S01]  /*0cc0*/  ISETP.LT.AND P2, PT, R7, 0x300, !P0 ;  /* 0x000003000700780c */ /* 0x000fe20004741270 */
[----:B------:R-:W-:-:S04]  /*0cd0*/  IMAD R7, R8, -0xc0, R7 ;  /* 0xffffff4008077824 */ /* 0x000fc800078e0207 */
[----:B------:R-:W-:Y:S01]  /*0ce0*/  IMAD R7, R8, 0x180, R7 ;  /* 0x0000018008077824 */ /* 0x000fe200078e0207 */
[----:B------:R-:W-:Y:S02]  /*0cf0*/  LOP3.LUT R8, R24, 0x38, R25, 0xfe, !PT ;  /* 0x0000003818087812 */ /* 0x000fe400078efe19 */
[----:B------:R-:W-:Y:S01]  /*0d00*/  FSETP.GEU.AND P4, PT, R6, RZ, PT ;  /* 0x000000ff0600720b */ /* 0x000fe20003f8e000 */
[----:B------:R1:W-:Y:S02]  /*0d10*/  STS [R33+0x80], R20 ;  /* 0x0000801421007388 */ /* 0x0003e40000000800 */
[----:B------:R-:W-:Y:S01]  /*0d20*/  IMAD.HI R16, R8, 0x2aaaaaab, RZ ;  /* 0x2aaaaaab08107827 */ /* 0x000fe200078e02ff */
[----:B------:R-:W-:-:S04]  /*0d30*/  FSETP.GEU.AND P3, PT, R31, RZ, PT ;  /* 0x000000ff1f00720b */ /* 0x000fc80003f6e000 */
[----:B------:R-:W-:Y:S02]  /*0d40*/  SHF.R.U32.HI R19, RZ, 0x1f, R16 ;  /* 0x0000001fff137819 */ /* 0x000fe40000011610 */
[----:B-1----:R-:W-:Y:S02]  /*0d50*/  FSEL R20, R6, RZ, P4 ;  /* 0x000000ff06147208 */ /* 0x002fe40002000000 */
[----:B------:R-:W-:Y:S02]  /*0d60*/  LOP3.LUT R6, R24, 0x68, R25, 0xfe, !PT ;  /* 0x0000006818067812 */ /* 0x000fe400078efe19 */
[----:B------:R-:W-:Y:S02]  /*0d70*/  FSEL R31, R31, RZ, P3 ;  /* 0x000000ff1f1f7208 */ /* 0x000fe40001800000 */
[----:B------:R-:W-:Y:S01]  /*0d80*/  FSETP.GEU.AND P3, PT, R34, RZ, PT ;  /* 0x000000ff2200720b */ /* 0x000fe20003f6e000 */
[----:B------:R-:W-:Y:S01]  /*0d90*/  IMAD.HI R15, R6, 0x2aaaaaab, RZ ;  /* 0x2aaaaaab060f7827 */ /* 0x000fe200078e02ff */
[----:B------:R-:W-:Y:S01]  /*0da0*/  LEA.HI.SX32 R19, R16, R19, 0x1b ;  /* 0x0000001310137211 */ /* 0x000fe200078fdaff */
[----:B------:R1:W-:Y:S01]  /*0db0*/  STS [R27+0x100], R14 ;  /* 0x0001000e1b007388 */ /* 0x0003e20000000800 */
[----:B------:R-:W-:-:S02]  /*0dc0*/  FSEL R34, R34, RZ, P3 ;  /* 0x000000ff22227208 */ /* 0x000fc40001800000 */
[----:B------:R-:W-:Y:S01]  /*0dd0*/  ISETP.LT.AND P3, PT, R8, 0x300, !P0 ;  /* 0x000003000800780c */ /* 0x000fe20004761270 */
[----:B------:R-:W-:Y:S01]  /*0de0*/  IMAD R8, R19, -0xc0, R8 ;  /* 0xffffff4013087824 */ /* 0x000fe200078e0208 */
[----:B------:R-:W-:Y:S02]  /*0df0*/  FSETP.GEU.AND P4, PT, R3, RZ, PT ;  /* 0x000000ff0300720b */ /* 0x000fe40003f8e000 */
[----:B-1----:R-:W-:Y:S01]  /*0e00*/  SHF.R.U32.HI R14, RZ, 0x1f, R15 ;  /* 0x0000001fff0e7819 */ /* 0x002fe2000001160f */
[----:B------:R-:W-:Y:S01]  /*0e10*/  IMAD R19, R19, 0x180, R8 ;  /* 0x0000018013137824 */ /* 0x000fe200078e0208 */
[----:B------:R-:W-:Y:S02]  /*0e20*/  FSETP.GEU.AND P5, PT, R29, RZ, PT ;  /* 0x000000ff1d00720b */ /* 0x000fe40003fae000 */
[----:B------:R-:W-:Y:S02]  /*0e30*/  LEA.HI.SX32 R15, R15, R14, 0x1b ;  /* 0x0000000e0f0f7211 */ /* 0x000fe400078fdaff */
[----:B------:R-:W-:Y:S01]  /*0e40*/  FSEL R14, R3, RZ, P4 ;  /* 0x000000ff030e7208 */ /* 0x000fe20002000000 */
[----:B------:R1:W-:Y:S01]  /*0e50*/  STS [R11+0x180], R20 ;  /* 0x000180140b007388 */ /* 0x0003e20000000800 */
[----:B------:R-:W-:-:S03]  /*0e60*/  LOP3.LUT R8, R24, 0x60, R25, 0xfe, !PT ;  /* 0x0000006018087812 */ /* 0x000fc600078efe19 */
[----:B------:R-:W-:Y:S01]  /*0e70*/  STS [R28+0x20], R31 ;  /* 0x0000201f1c007388 */ /* 0x000fe20000000800 */
[----:B------:R-:W-:Y:S01]  /*0e80*/  FSEL R29, R29, RZ, P5 ;  /* 0x000000ff1d1d7208 */ /* 0x000fe20002800000 */
[----:B------:R-:W-:Y:S02]  /*0e90*/  IMAD.HI R21, R8, 0x2aaaaaab, RZ ;  /* 0x2aaaaaab08157827 */ /* 0x000fe400078e02ff */
[----:B------:R-:W-:Y:S01]  /*0ea0*/  STS [R33+0xa0], R34 ;  /* 0x0000a02221007388 */ /* 0x000fe20000000800 */
[----:B------:R-:W-:-:S03]  /*0eb0*/  FSETP.GEU.AND P5, PT, R2, RZ, PT ;  /* 0x000000ff0200720b */ /* 0x000fc60003fae000 */
[----:B------:R2:W-:Y:S01]  /*0ec0*/  STS [R27+0x120], R14 ;  /* 0x0001200e1b007388 */ /* 0x0005e20000000800 */
[----:B-1----:R-:W-:Y:S02]  /*0ed0*/  FSEL R20, R2, RZ, P5 ;  /* 0x000000ff02147208 */ /* 0x002fe40002800000 */
[----:B------:R-:W-:Y:S02]  /*0ee0*/  LOP3.LUT R2, R24, 0x30, R25, 0xfe, !PT ;  /* 0x0000003018027812 */ /* 0x000fe400078efe19 */
[----:B------:R-:W-:Y:S02]  /*0ef0*/  SHF.R.U32.HI R16, RZ, 0x1f, R21 ;  /* 0x0000001fff107819 */ /* 0x000fe40000011615 */
[----:B--2---:R-:W-:Y:S02]  /*0f00*/  LOP3.LUT R14, R24, 0x58, R25, 0xfe, !PT ;  /* 0x00000058180e7812 */ /* 0x004fe400078efe19 */
[----:B------:R-:W-:-:S03]  /*0f10*/  FSETP.GEU.AND P4, PT, R22, RZ, PT ;  /* 0x000000ff1600720b */ /* 0x000fc60003f8e000 */
[----:B------:R-:W-:Y:S01]  /*0f20*/  IMAD.HI R23, R14, 0x2aaaaaab, RZ ;  /* 0x2aaaaaab0e177827 */ /* 0x000fe200078e02ff */
[----:B------:R-:W-:-:S03]  /*0f30*/  LEA.HI.SX32 R21, R21, R16, 0x1b ;  /* 0x0000001015157211 */ /* 0x000fc600078fdaff */
[----:B------:R-:W-:Y:S01]  /*0f40*/  IMAD.HI R3, R2, 0x2aaaaaab, RZ ;  /* 0x2aaaaaab02037827 */ /* 0x000fe200078e02ff */
[----:B------:R-:W-:Y:S02]  /*0f50*/  SHF.R.U32.HI R16, RZ, 0x1f, R23 ;  /* 0x0000001fff107819 */ /* 0x000fe40000011617 */
[----:B------:R-:W-:Y:S02]  /*0f60*/  FSEL R22, R22, RZ, P4 ;  /* 0x000000ff16167208 */ /* 0x000fe40002000000 */
[C---:B------:R-:W-:Y:S02]  /*0f70*/  FSETP.GEU.AND P4, PT, R32.reuse, RZ, PT ;  /* 0x000000ff2000720b */ /* 0x040fe40003f8e000 */
[----:B------:R-:W-:Y:S02]  /*0f80*/  LEA.HI.SX32 R23, R23, R16, 0x1b ;  /* 0x0000001017177211 */ /* 0x000fe400078fdaff */
[----:B------:R-:W-:Y:S02]  /*0f90*/  SHF.R.U32.HI R16, RZ, 0x1f, R3 ;  /* 0x0000001fff107819 */ /* 0x000fe40000011603 */
[----:B------:R-:W-:-:S02]  /*0fa0*/  FSEL R32, R32, RZ, P4 ;  /* 0x000000ff20207208 */ /* 0x000fc40002000000 */
[C---:B------:R-:W-:Y:S02]  /*0fb0*/  FSETP.GEU.AND P5, PT, R18.reuse, RZ, PT ;  /* 0x000000ff1200720b */ /* 0x040fe40003fae000 */
[----:B------:R-:W-:Y:S02]  /*0fc0*/  FSETP.GEU.AND P4, PT, R17, RZ, PT ;  /* 0x000000ff1100720b */ /* 0x000fe40003f8e000 */
[----:B------:R-:W-:Y:S02]  /*0fd0*/  LEA.HI.SX32 R3, R3, R16, 0x1b ;  /* 0x0000001003037211 */ /* 0x000fe400078fdaff */
[----:B------:R-:W-:Y:S02]  /*0fe0*/  FSEL R18, R18, RZ, P5 ;  /* 0x000000ff12127208 */ /* 0x000fe40002800000 */
[----:B------:R-:W-:Y:S02]  /*0ff0*/  FSEL R31, R17, RZ, P4 ;  /* 0x000000ff111f7208 */ /* 0x000fe40002000000 */
[----:B------:R-:W-:-:S02]  /*1000*/  FSETP.GEU.AND P5, PT, R30, RZ, PT ;  /* 0x000000ff1e00720b */ /* 0x000fc40003fae000 */
[----:B------:R-:W-:Y:S01]  /*1010*/  ISETP.LT.AND P4, PT, R2, 0x300, !P0 ;  /* 0x000003000200780c */ /* 0x000fe20004781270 */
[C---:B------:R-:W-:Y:S01]  /*1020*/  IMAD R2, R3.reuse, -0xc0, R2 ;  /* 0xffffff4003027824 */ /* 0x040fe200078e0202 */
[----:B------:R-:W-:Y:S01]  /*1030*/  LOP3.LUT R16, R24, 0x50, R25, 0xfe, !PT ;  /* 0x0000005018107812 */ /* 0x000fe200078efe19 */
[----:B------:R1:W-:Y:S01]  /*1040*/  STS [R11+0x1a0], R22 ;  /* 0x0001a0160b007388 */ /* 0x0003e20000000800 */
[----:B------:R-:W-:Y:S01]  /*1050*/  FSEL R30, R30, RZ, P5 ;  /* 0x000000ff1e1e7208 */ /* 0x000fe20002800000 */
[----:B------:R-:W-:Y:S01]  /*1060*/  IMAD R17, R3, 0x180, R2 ;  /* 0x0000018003117824 */ /* 0x000fe200078e0202 */
[----:B------:R-:W-:Y:S01]  /*1070*/  FSETP.GEU.AND P5, PT, R10, RZ, PT ;  /* 0x000000ff0a00720b */ /* 0x000fe20003fae000 */
[----:B------:R-:W-:Y:S01]  /*1080*/  STS [R28+0x40], R29 ;  /* 0x0000401d1c007388 */ /* 0x000fe20000000800 */
[----:B------:R-:W-:-:S03]  /*1090*/  IMAD.HI R2, R16, 0x2aaaaaab, RZ ;  /* 0x2aaaaaab10027827 */ /* 0x000fc600078e02ff */
[----:B------:R-:W-:Y:S01]  /*10a0*/  STS [R33+0xc0], R32 ;  /* 0x0000c02021007388 */ /* 0x000fe20000000800 */
[----:B-1----:R-:W-:-:S03]  /*10b0*/  LOP3.LUT R22, R24, 0x20, R25, 0xfe, !PT ;  /* 0x0000002018167812 */ /* 0x002fc600078efe19 */
[----:B------:R1:W-:Y:S01]  /*10c0*/  STS [R27+0x140], R20 ;  /* 0x000140141b007388 */ /* 0x0003e20000000800 */
[----:B------:R-:W-:-:S03]  /*10d0*/  FSEL R10, R10, RZ, P5 ;  /* 0x000000ff0a0a7208 */ /* 0x000fc60002800000 */
[----:B------:R-:W-:Y:S01]  /*10e0*/  STS [R11+0x1c0], R18 ;  /* 0x0001c0120b007388 */ /* 0x000fe20000000800 */
[----:B------:R-:W-:-:S03]  /*10f0*/  SHF.R.U32.HI R3, RZ, 0x1f, R2 ;  /* 0x0000001fff037819 */ /* 0x000fc60000011602 */
[----:B------:R2:W-:Y:S01]  /*1100*/  STS [R28+0x60], R31 ;  /* 0x0000601f1c007388 */ /* 0x0005e20000000800 */
[----:B-1----:R-:W-:-:S03]  /*1110*/  LOP3.LUT R20, R24, 0x28, R25, 0xfe, !PT ;  /* 0x0000002818147812 */ /* 0x002fc600078efe19 */
[----:B------:R1:W-:Y:S02]  /*1120*/  STS [R33+0xe0], R30 ;  /* 0x0000e01e21007388 */ /* 0x0003e40000000800 */
[----:B------:R-:W-:Y:S02]  /*1130*/  IMAD.HI R29, R20, 0x2aaaaaab, RZ ;  /* 0x2aaaaaab141d7827 */ /* 0x000fe400078e02ff */
[----:B------:R3:W-:Y:S02]  /*1140*/  STS [R27+0x160], R10 ;  /* 0x0001600a1b007388 */ /* 0x0007e40000000800 */
[----:B--2---:R-:W-:Y:S01]  /*1150*/  IMAD.HI R31, R22, 0x2aaaaaab, RZ ;  /* 0x2aaaaaab161f7827 */ /* 0x004fe200078e02ff */
[----:B------:R-:W-:-:S03]  /*1160*/  LOP3.LUT R28, R24, 0x10, R25, 0xfe, !PT ;  /* 0x00000010181c7812 */ /* 0x000fc600078efe19 */
[----:B-1----:R-:W-:Y:S01]  /*1170*/  IMAD.HI R33, R26, 0x2aaaaaab, RZ ;  /* 0x2aaaaaab1a217827 */ /* 0x002fe200078e02ff */
[----:B---3--:R-:W-:Y:S02]  /*1180*/  LEA.HI.SX32 R27, R2, R3, 0x1b ;  /* 0x00000003021b7211 */ /* 0x008fe400078fdaff */
[----:B------:R-:W-:Y:S02]  /*1190*/  SHF.R.U32.HI R2, RZ, 0x1f, R31 ;  /* 0x0000001fff027819 */ /* 0x000fe4000001161f */
[----:B------:R-:W-:Y:S02]  /*11a0*/  SHF.R.U32.HI R10, RZ, 0x1f, R29 ;  /* 0x0000001fff0a7819 */ /* 0x000fe4000001161d */
[----:B------:R-:W-:Y:S02]  /*11b0*/  LEA.HI.SX32 R31, R31, R2, 0x1b ;  /* 0x000000021f1f7211 */ /* 0x000fe400078fdaff */
[----:B------:R-:W-:Y:S02]  /*11c0*/  LOP3.LUT R18, R24, 0x78, R25, 0xfe, !PT ;  /* 0x0000007818127812 */ /* 0x000fe400078efe19 */
[----:B------:R-:W-:-:S02]  /*11d0*/  LOP3.LUT R2, R24, R25, RZ, 0xfc, !PT ;  /* 0x0000001918027212 */ /* 0x000fc400078efcff */
[----:B------:R-:W-:Y:S02]  /*11e0*/  LEA.HI.SX32 R29, R29, R10, 0x1b ;  /* 0x0000000a1d1d7211 */ /* 0x000fe400078fdaff */
[----:B------:R-:W-:Y:S01]  /*11f0*/  LOP3.LUT R24, R24, 0x8, R25, 0xfe, !PT ;  /* 0x0000000818187812 */ /* 0x000fe200078efe19 */
[----:B------:R-:W-:Y:S01]  /*1200*/  IMAD.HI R25, R28, 0x2aaaaaab, RZ ;  /* 0x2aaaaaab1c197827 */ /* 0x000fe200078e02ff */
[----:B------:R-:W-:-:S03]  /*1210*/  SHF.R.U32.HI R10, RZ, 0x1f, R33 ;  /* 0x0000001fff0a7819 */ /* 0x000fc60000011621 */
[----:B------:R-:W-:Y:S01]  /*1220*/  IMAD.HI R3, R24, 0x2aaaaaab, RZ ;  /* 0x2aaaaaab18037827 */ /* 0x000fe200078e02ff */
[----:B------:R-:W-:Y:S02]  /*1230*/  LEA.HI.SX32 R33, R33, R10, 0x1b ;  /* 0x0000000a21217211 */ /* 0x000fe400078fdaff */
[----:B------:R-:W-:Y:S02]  /*1240*/  SHF.R.U32.HI R10, RZ, 0x1f, R25 ;  /* 0x0000001fff0a7819 */ /* 0x000fe40000011619 */
[----:B------:R-:W-:Y:S02]  /*1250*/  FSETP.GEU.AND P5, PT, R13, RZ, PT ;  /* 0x000000ff0d00720b */ /* 0x000fe40003fae000 */
[----:B------:R-:W-:Y:S02]  /*1260*/  LEA.HI.SX32 R25, R25, R10, 0x1b ;  /* 0x0000000a19197211 */ /* 0x000fe400078fdaff */
[----:B------:R-:W-:Y:S02]  /*1270*/  SHF.R.U32.HI R10, RZ, 0x1f, R3 ;  /* 0x0000001fff0a7819 */ /* 0x000fe40000011603 */
[----:B------:R-:W-:-:S02]  /*1280*/  FSEL R32, R13, RZ, P5 ;  /* 0x000000ff0d207208 */ /* 0x000fc40002800000 */
[----:B------:R-:W-:-:S03]  /*1290*/  LEA.HI.SX32 R3, R3, R10, 0x1b ;  /* 0x0000000a03037211 */ /* 0x000fc600078fdaff */
[----:B------:R1:W-:Y:S02]  /*12a0*/  STS [R11+0x1e0], R32 ;  /* 0x0001e0200b007388 */ /* 0x0003e40000000800 */
[----:B-1----:R-:W-:-:S04]  /*12b0*/  IMAD R11, R3, -0xc0, R24 ;  /* 0xffffff40030b7824 */ /* 0x002fc800078e0218 */
[----:B------:R-:W-:-:S04]  /*12c0*/  IMAD R10, R11, 0x19, R0 ;  /* 0x000000190b0a7824 */ /* 0x000fc800078e0200 */
[----:B------:R-:W-:Y:S02]  /*12d0*/  IMAD R13, R3, 0x2580, R10 ;  /* 0x00002580030d7824 */ /* 0x000fe400078e020a */
[----:B------:R-:W-:-:S05]  /*12e0*/  IMAD.HI R3, R2, 0x2aaaaaab, RZ ;  /* 0x2aaaaaab02037827 */ /* 0x000fca00078e02ff */
[----:B------:R-:W-:-:S04]  /*12f0*/  SHF.R.U32.HI R10, RZ, 0x1f, R3 ;  /* 0x0000001fff0a7819 */ /* 0x000fc80000011603 */
[----:B------:R-:W-:Y:S01]  /*1300*/  LEA.HI.SX32 R3, R3, R10, 0x1b ;  /* 0x0000000a03037211 */ /* 0x000fe200078fdaff */
[----:B------:R-:W-:Y:S01]  /*1310*/  BAR.SYNC.DEFER_BLOCKING 0x0 ;  /* 0x0000000000007b1d */ /* 0x000fe20000010000 */
[----:B------:R-:W-:-:S03]  /*1320*/  ISETP.LT.AND P6, PT, R2, 0x300, !P0 ;  /* 0x000003000200780c */ /* 0x000fc600047c1270 */
[----:B------:R-:W-:-:S04]  /*1330*/  IMAD R11, R3, -0xc0, R2 ;  /* 0xffffff40030b7824 */ /* 0x000fc800078e0202 */
[----:B------:R-:W-:-:S04]  /*1340*/  IMAD R2, R11, 0x19, R0 ;  /* 0x000000190b027824 */ /* 0x000fc800078e0200 */
[----:B------:R-:W-:Y:S01]  /*1350*/  IMAD R11, R3, 0x2580, R2 ;  /* 0x00002580030b7824 */ /* 0x000fe200078e0202 */
[----:B------:R-:W-:-:S04]  /*1360*/  SHF.R.U32.HI R2, RZ, 0x3, R4 ;  /* 0x00000003ff027819 */ /* 0x000fc80000011604 */
[----:B------:R-:W-:Y:S02]  /*1370*/  LOP3.LUT R2, R2, 0x1c, RZ, 0xc0, !PT ;  /* 0x0000001c02027812 */ /* 0x000fe400078ec0ff */
[----:B------:R-:W-:-:S03]  /*1380*/  LOP3.LUT R4, R4, 0xff, RZ, 0xc0, !PT ;  /* 0x000000ff04047812 */ /* 0x000fc600078ec0ff */
[----:B------:R-:W-:Y:S01]  /*1390*/  VIADD R3, R2, UR4 ;  /* 0x0000000402037c36 */ /* 0x000fe20008000000 */
[----:B------:R-:W-:-:S03]  /*13a0*/  ISETP.LT.AND P5, PT, R24, 0x300, !P0 ;  /* 0x000003001800780c */ /* 0x000fc600047a1270 */
[----:B------:R-:W-:Y:S02]  /*13b0*/  IMAD R24, R4, 0x4, R3 ;  /* 0x0000000404187824 */ /* 0x000fe400078e0203 */
[----:B------:R-:W1:Y:S03]  /*13c0*/  LDC.64 R2, c[0x0][0x238] ;  /* 0x00008e00ff027b82 */ /* 0x000e660000000a00 */
[----:B------:R-:W2:Y:S01]  /*13d0*/  LDS R37, [R24] ;  /* 0x0000000018257984 */ /* 0x000ea20000000800 */
[----:B-1----:R-:W-:-:S05]  /*13e0*/  IMAD.WIDE R10, R11, 0x4, R2 ;  /* 0x000000040b0a7825 */ /* 0x002fca00078e0202 */
[----:B--2---:R1:W-:Y:S01]  /*13f0*/  @P6 STG.E desc[UR6][R10.64], R37 ;  /* 0x000000250a006986 */ /* 0x0043e2000c101906 */
[----:B------:R-:W-:Y:S02]  /*1400*/  ISETP.NE.AND P6, PT, R12, RZ, PT ;  /* 0x000000ff0c00720c */ /* 0x000fe40003fc5270 */
[----:B------:R-:W-:-:S04]  /*1410*/  LOP3.LUT R12, R4, 0x100, RZ, 0xfc, !PT ;  /* 0x00000100040c7812 */ /* 0x000fc800078efcff */
[----:B------:R-:W-:-:S04]  /*1420*/  SHF.R.U32.HI R12, RZ, 0x3, R12 ;  /* 0x00000003ff0c7819 */ /* 0x000fc8000001160c */
[----:B------:R-:W-:-:S05]  /*1430*/  LOP3.LUT R12, R12, 0x3c, RZ, 0xc0, !PT ;  /* 0x0000003c0c0c7812 */ /* 0x000fca00078ec0ff */
[----:B------:R-:W-:-:S04]  /*1440*/  VIADD R35, R12, UR4 ;  /* 0x000000040c237c36 */ /* 0x000fc80008000000 */
[----:B------:R-:W-:-:S06]  /*1450*/  IMAD R30, R4, 0x4, R35 ;  /* 0x00000004041e7824 */ /* 0x000fcc00078e0223 */
[----:B------:R-:W2:Y:S01]  /*1460*/  LDS R30, [R30+0x400] ;  /* 0x000400001e1e7984 */ /* 0x000ea20000000800 */
[----:B------:R-:W-:-:S04]  /*1470*/  IMAD R35, R25, -0xc0, R28 ;  /* 0xffffff4019237824 */ /* 0x000fc800078e021c */
[----:B-1----:R-:W-:-:S04]  /*1480*/  IMAD R10, R35, 0x19, R0 ;  /* 0x00000019230a7824 */ /* 0x002fc800078e0200 */
[----:B------:R-:W-:Y:S01]  /*1490*/  IMAD R11, R25, 0x2580, R10 ;  /* 0x00002580190b7824 */ /* 0x000fe200078e020a */
[----:B------:R-:W-:-:S04]  /*14a0*/  LOP3.LUT R10, R4, 0x200, RZ, 0xfc, !PT ;  /* 0x00000200040a7812 */ /* 0x000fc800078efcff */
[----:B------:R-:W-:-:S04]  /*14b0*/  SHF.R.U32.HI R10, RZ, 0x3, R10 ;  /* 0x00000003ff0a7819 */ /* 0x000fc8000001160a */
[----:B------:R-:W-:-:S04]  /*14c0*/  LOP3.LUT R10, R10, 0x5c, RZ, 0xc0, !PT ;  /* 0x0000005c0a0a7812 */ /* 0x000fc800078ec0ff */
[----:B------:R-:W-:Y:S01]  /*14d0*/  IADD3 R25, R10, UR4, RZ ;  /* 0x000000040a197c10 */ /* 0x000fe2000fffe0ff */
[----:B------:R-:W-:-:S04]  /*14e0*/  IMAD.WIDE R12, R13, 0x4, R2 ;  /* 0x000000040d0c7825 */ /* 0x000fc800078e0202 */
[----:B------:R-:W-:-:S06]  /*14f0*/  IMAD R25, R4, 0x4, R25 ;  /* 0x0000000404197824 */ /* 0x000fcc00078e0219 */
[----:B------:R-:W1:Y:S04]  /*1500*/  LDS R25, [R25+0x800] ;  /* 0x0008000019197984 */ /* 0x000e680000000800 */
[----:B--2---:R2:W-:Y:S02]  /*1510*/  @P5 STG.E desc[UR6][R12.64], R30 ;  /* 0x0000001e0c005986 */ /* 0x0045e4000c101906 */
[----:B--2---:R-:W-:-:S04]  /*1520*/  IMAD R13, R33, -0xc0, R26 ;  /* 0xffffff40210d7824 */ /* 0x004fc800078e021a */
[----:B------:R-:W-:-:S04]  /*1530*/  IMAD R12, R13, 0x19, R0 ;  /* 0x000000190d0c7824 */ /* 0x000fc800078e0200 */
[----:B------:R-:W-:Y:S01]  /*1540*/  IMAD R33, R33, 0x2580, R12 ;  /* 0x0000258021217824 */ /* 0x000fe200078e020c */
[----:B------:R-:W-:-:S04]  /*1550*/  LOP3.LUT R12, R4, 0x300, RZ, 0xfc, !PT ;  /* 0x00000300040c7812 */ /* 0x000fc800078efcff */
[----:B------:R-:W-:-:S04]  /*1560*/  SHF.R.U32.HI R12, RZ, 0x3, R12 ;  /* 0x00000003ff0c7819 */ /* 0x000fc8000001160c */
[----:B------:R-:W-:-:S05]  /*1570*/  LOP3.LUT R12, R12, 0x7c, RZ, 0xc0, !PT ;  /* 0x0000007c0c0c7812 */ /* 0x000fca00078ec0ff */
[----:B------:R-:W-:Y:S01]  /*1580*/  VIADD R13, R12, UR4 ;  /* 0x000000040c0d7c36 */ /* 0x000fe20008000000 */
[----:B------:R-:W-:Y:S02]  /*1590*/  ISETP.LT.AND P5, PT, R28, 0x300, !P0 ;  /* 0x000003001c00780c */ /* 0x000fe400047a1270 */
[C---:B------:R-:W-:Y:S01]  /*15a0*/  LOP3.LUT R12, R4.reuse, 0x400, RZ, 0xfc, !PT ;  /* 0x00000400040c7812 */ /* 0x040fe200078efcff */
[----:B------:R-:W-:-:S03]  /*15b0*/  IMAD R13, R4, 0x4, R13 ;  /* 0x00000004040d7824 */ /* 0x000fc600078e020d */
[----:B------:R-:W-:Y:S02]  /*15c0*/  SHF.R.U32.HI R12, RZ, 0x3, R12 ;  /* 0x00000003ff0c7819 */ /* 0x000fe4000001160c */
[----:B------:R-:W2:Y:S01]  /*15d0*/  LDS R35, [R13+0xc00] ;  /* 0x000c00000d237984 */ /* 0x000ea20000000800 */
[----:B------:R-:W-:Y:S01]  /*15e0*/  IMAD.WIDE R10, R11, 0x4, R2 ;  /* 0x000000040b0a7825 */ /* 0x000fe200078e0202 */
[----:B------:R-:W-:-:S04]  /*15f0*/  LOP3.LUT R12, R12, 0x9c, RZ, 0xc0, !PT ;  /* 0x0000009c0c0c7812 */ /* 0x000fc800078ec0ff */
[----:B-1----:R1:W-:Y:S02]  /*1600*/  @P5 STG.E desc[UR6][R10.64], R25 ;  /* 0x000000190a005986 */ /* 0x0023e4000c101906 */
[----:B-1----:R-:W-:-:S04]  /*1610*/  VIADD R25, R12, UR4 ;  /* 0x000000040c197c36 */ /* 0x002fc80008000000 */
[----:B------:R-:W-:-:S06]  /*1620*/  IMAD R25, R4, 0x4, R25 ;  /* 0x0000000404197824 */ /* 0x000fcc00078e0219 */
[----:B------:R-:W1:Y:S01]  /*1630*/  LDS R25, [R25+0x1000] ;  /* 0x0010000019197984 */ /* 0x000e620000000800 */
[----:B------:R-:W-:Y:S01]  /*1640*/  ISETP.LT.AND P5, PT, R26, 0x300, !P0 ;  /* 0x000003001a00780c */ /* 0x000fe200047a1270 */
[----:B------:R-:W-:-:S12]  /*1650*/  IMAD.WIDE R10, R33, 0x4, R2 ;  /* 0x00000004210a7825 */ /* 0x000fd800078e0202 */
[----:B--2---:R2:W-:Y:S01]  /*1660*/  @P5 STG.E desc[UR6][R10.64], R35 ;  /* 0x000000230a005986 */ /* 0x0045e2000c101906 */
[----:B------:R-:W-:Y:S01]  /*1670*/  ISETP.LT.AND P5, PT, R22, 0x300, !P0 ;  /* 0x000003001600780c */ /* 0x000fe200047a1270 */
[----:B------:R-:W-:-:S04]  /*1680*/  IMAD R22, R31, -0xc0, R22 ;  /* 0xffffff401f167824 */ /* 0x000fc800078e0216 */
[----:B------:R-:W-:-:S04]  /*1690*/  IMAD R31, R31, 0x180, R22 ;  /* 0x000001801f1f7824 */ /* 0x000fc800078e0216 */
[----:B------:R-:W-:-:S04]  /*16a0*/  IMAD R13, R31, 0x19, R0 ;  /* 0x000000191f0d7824 */ /* 0x000fc800078e0200 */
[----:B--2---:R-:W-:Y:S01]  /*16b0*/  IMAD.WIDE R10, R13, 0x4, R2 ;  /* 0x000000040d0a7825 */ /* 0x004fe200078e0202 */
[C---:B------:R-:W-:Y:S02]  /*16c0*/  LOP3.LUT R12, R4.reuse, 0x500, RZ, 0xfc, !PT ;  /* 0x00000500040c7812 */ /* 0x040fe400078efcff */
[----:B------:R-:W-:Y:S02]  /*16d0*/  LOP3.LUT R13, R4, 0x600, RZ, 0xfc, !PT ;  /* 0x00000600040d7812 */ /* 0x000fe400078efcff */
[----:B------:R-:W-:Y:S01]  /*16e0*/  SHF.R.U32.HI R12, RZ, 0x3, R12 ;  /* 0x00000003ff0c7819 */ /* 0x000fe2000001160c */
[----:B-1----:R1:W-:Y:S01]  /*16f0*/  @P5 STG.E desc[UR6][R10.64], R25 ;  /* 0x000000190a005986 */ /* 0x0023e2000c101906 */
[----:B------:R-:W-:Y:S01]  /*1700*/  ISETP.LT.AND P5, PT, R20, 0x300, !P0 ;  /* 0x000003001400780c */ /* 0x000fe200047a1270 */
[----:B------:R-:W-:Y:S01]  /*1710*/  IMAD R20, R29, -0xc0, R20 ;  /* 0xffffff401d147824 */ /* 0x000fe200078e0214 */
[----:B------:R-:W-:-:S03]  /*1720*/  SHF.R.U32.HI R13, RZ, 0x3, R13 ;  /* 0x00000003ff0d7819 */ /* 0x000fc6000001160d */
[----:B------:R-:W-:Y:S01]  /*1730*/  IMAD R35, R29, 0x180, R20 ;  /* 0x000001801d237824 */ /* 0x000fe200078e0214 */
[----:B------:R-:W-:Y:S02]  /*1740*/  LOP3.LUT R20, R4, 0x700, RZ, 0xfc, !PT ;  /* 0x0000070004147812 */ /* 0x000fe400078efcff */
[----:B------:R-:W-:Y:S02]  /*1750*/  LOP3.LUT R12, R12, 0xbc, RZ, 0xc0, !PT ;  /* 0x000000bc0c0c7812 */ /* 0x000fe400078ec0ff */
[----:B------:R-:W-:Y:S02]  /*1760*/  SHF.R.U32.HI R20, RZ, 0x3, R20 ;  /* 0x00000003ff147819 */ /* 0x000fe40000011614 */
[----:B------:R-:W-:Y:S01]  /*1770*/  LOP3.LUT R13, R13, 0xdc, RZ, 0xc0, !PT ;  /* 0x000000dc0d0d7812 */ /* 0x000fe200078ec0ff */
[----:B-1----:R-:W-:Y:S01]  /*1780*/  VIADD R11, R12, UR4 ;  /* 0x000000040c0b7c36 */ /* 0x002fe20008000000 */
[----:B------:R-:W-:-:S03]  /*1790*/  LOP3.LUT R20, R20, 0xfc, RZ, 0xc0, !PT ;  /* 0x000000fc14147812 */ /* 0x000fc600078ec0ff */
[----:B------:R-:W-:Y:S02]  /*17a0*/  VIADD R13, R13, UR4 ;  /* 0x000000040d0d7c36 */ /* 0x000fe40008000000 */
[----:B------:R-:W-:Y:S02]  /*17b0*/  IMAD R12, R4, 0x4, R11 ;  /* 0x00000004040c7824 */ /* 0x000fe400078e020b */
[----:B------:R-:W-:Y:S01]  /*17c0*/  VIADD R11, R20, UR4 ;  /* 0x00000004140b7c36 */ /* 0x000fe20008000000 */
[C---:B------:R-:W-:Y:S02]  /*17d0*/  LEA R20, R4.reuse, R13, 0x2 ;  /* 0x0000000d04147211 */ /* 0x040fe400078e10ff */
[----:B------:R1:W2:Y:S04]  /*17e0*/  LDS R29, [R12+0x1400] ;  /* 0x001400000c1d7984 */ /* 0x0002a80000000800 */
[----:B------:R3:W4:Y:S01]  /*17f0*/  LDS R31, [R20+0x1800] ;  /* 0x00180000141f7984 */ /* 0x0007220000000800 */
[----:B------:R-:W-:-:S05]  /*1800*/  IMAD R22, R4, 0x4, R11 ;  /* 0x0000000404167824 */ /* 0x000fca00078e020b */
[----:B------:R5:W4:Y:S01]  /*1810*/  LDS R33, [R22+0x1c00] ;  /* 0x001c000016217984 */ /* 0x000b220000000800 */
[----:B------:R-:W-:Y:S01]  /*1820*/  IMAD R13, R17, 0x19, R0 ;  /* 0x00000019110d7824 */ /* 0x000fe200078e0200 */
[----:B------:R-:W-:-:S04]  /*1830*/  LOP3.LUT R17, R4, 0x800, RZ, 0xfc, !PT ;  /* 0x0000080004117812 */ /* 0x000fc800078efcff */
[----:B------:R-:W-:Y:S01]  /*1840*/  SHF.R.U32.HI R17, RZ, 0x3, R17 ;  /* 0x00000003ff117819 */ /* 0x000fe20000011611 */
[----:B------:R-:W-:-:S03]  /*1850*/  IMAD R11, R35, 0x19, R0 ;  /* 0x00000019230b7824 */ /* 0x000fc600078e0200 */
[----:B------:R-:W-:Y:S01]  /*1860*/  LOP3.LUT R17, R17, 0x11c, RZ, 0xc0, !PT ;  /* 0x0000011c11117812 */ /* 0x000fe200078ec0ff */
[----:B------:R-:W-:Y:S02]  /*1870*/  IMAD R19, R19, 0x19, R0 ;  /* 0x0000001913137824 */ /* 0x000fe400078e0200 */
[----:B------:R-:W-:-:S04]  /*1880*/  IMAD.WIDE R10, R11, 0x4, R2 ;  /* 0x000000040b0a7825 */ /* 0x000fc800078e0202 */
[----:B------:R-:W-:Y:S02]  /*1890*/  VIADD R17, R17, UR4 ;  /* 0x0000000411117c36 */ /* 0x000fe40008000000 */
[----:B------:R-:W-:Y:S01]  /*18a0*/  IMAD.WIDE R24, R19, 0x4, R2 ;  /* 0x0000000413187825 */ /* 0x000fe200078e0202 */
[----:B------:R-:W-:-:S03]  /*18b0*/  LOP3.LUT R19, R4, 0x900, RZ, 0xfc, !PT ;  /* 0x0000090004137812 */ /* 0x000fc600078efcff */
[----:B-1----:R-:W-:Y:S01]  /*18c0*/  IMAD.WIDE R12, R13, 0x4, R2 ;  /* 0x000000040d0c7825 */ /* 0x002fe200078e0202 */
[----:B---3--:R-:W-:-:S03]  /*18d0*/  LOP3.LUT R20, R4, 0xa00, RZ, 0xfc, !PT ;  /* 0x00000a0004147812 */ /* 0x008fc600078efcff */
[C---:B------:R-:W-:Y:S01]  /*18e0*/  IMAD R17, R4.reuse, 0x4, R17 ;  /* 0x0000000404117824 */ /* 0x040fe200078e0211 */
[C---:B-----5:R-:W-:Y:S01]  /*18f0*/  LOP3.LUT R22, R4.reuse, 0xb00, RZ, 0xfc, !PT ;  /* 0x00000b0004167812 */ /* 0x060fe200078efcff */
[----:B--2---:R1:W-:Y:S01]  /*1900*/  @P5 STG.E desc[UR6][R10.64], R29 ;  /* 0x0000001d0a005986 */ /* 0x0043e2000c101906 */
[----:B------:R-:W-:Y:S02]  /*1910*/  SHF.R.U32.HI R19, RZ, 0x3, R19 ;  /* 0x00000003ff137819 */ /* 0x000fe40000011613 */
[C---:B------:R-:W-:Y:S01]  /*1920*/  LOP3.LUT R26, R4.reuse, 0xe00, RZ, 0xfc, !PT ;  /* 0x00000e00041a7812 */ /* 0x040fe200078efcff */
[----:B----4-:R2:W-:Y:S01]  /*1930*/  @P4 STG.E desc[UR6][R12.64], R31 ;  /* 0x0000001f0c004986 */ /* 0x0105e2000c101906 */
[----:B------:R-:W-:Y:S02]  /*1940*/  SHF.R.U32.HI R20, RZ, 0x3, R20 ;  /* 0x00000003ff147819 */ /* 0x000fe40000011614 */
[----:B------:R-:W-:Y:S01]  /*1950*/  SHF.R.U32.HI R22, RZ, 0x3, R22 ;  /* 0x00000003ff167819 */ /* 0x000fe20000011616 */
[----:B------:R3:W4:Y:S01]  /*1960*/  LDS R29, [R17+0x2000] ;  /* 0x00200000111d7984 */ /* 0x0007220000000800 */
[----:B-1----:R-:W-:-:S02]  /*1970*/  LOP3.LUT R10, R4, 0xc00, RZ, 0xfc, !PT ;  /* 0x00000c00040a7812 */ /* 0x002fc400078efcff */
[C---:B------:R-:W-:Y:S02]  /*1980*/  LOP3.LUT R11, R4.reuse, 0xd00, RZ, 0xfc, !PT ;  /* 0x00000d00040b7812 */ /* 0x040fe400078efcff */
[----:B--2---:R-:W-:Y:S02]  /*1990*/  LOP3.LUT R12, R4, 0xf00, RZ, 0xfc, !PT ;  /* 0x00000f00040c7812 */ /* 0x004fe400078efcff */
[----:B------:R-:W-:Y:S02]  /*19a0*/  SHF.R.U32.HI R10, RZ, 0x3, R10 ;  /* 0x00000003ff0a7819 */ /* 0x000fe4000001160a */
[----:B------:R-:W-:Y:S02]  /*19b0*/  LOP3.LUT R19, R19, 0x13c, RZ, 0xc0, !PT ;  /* 0x0000013c13137812 */ /* 0x000fe400078ec0ff */
[----:B------:R-:W-:Y:S02]  /*19c0*/  SHF.R.U32.HI R11, RZ, 0x3, R11 ;  /* 0x00000003ff0b7819 */ /* 0x000fe4000001160b */
[----:B------:R-:W-:-:S02]  /*19d0*/  SHF.R.U32.HI R26, RZ, 0x3, R26 ;  /* 0x00000003ff1a7819 */ /* 0x000fc4000001161a */
[----:B------:R-:W-:Y:S02]  /*19e0*/  SHF.R.U32.HI R13, RZ, 0x3, R12 ;  /* 0x00000003ff0d7819 */ /* 0x000fe4000001160c */
[----:B------:R-:W-:Y:S02]  /*19f0*/  LOP3.LUT R20, R20, 0x15c, RZ, 0xc0, !PT ;  /* 0x0000015c14147812 */ /* 0x000fe400078ec0ff */
[----:B------:R-:W-:Y:S02]  /*1a00*/  LOP3.LUT R22, R22, 0x17c, RZ, 0xc0, !PT ;  /* 0x0000017c16167812 */ /* 0x000fe400078ec0ff */
[----:B------:R-:W-:Y:S01]  /*1a10*/  LOP3.LUT R12, R10, 0x19c, RZ, 0xc0, !PT ;  /* 0x0000019c0a0c7812 */ /* 0x000fe200078ec0ff */
[----:B------:R-:W-:Y:S01]  /*1a20*/  VIADD R19, R19, UR4 ;  /* 0x0000000413137c36 */ /* 0x000fe20008000000 */
[----:B---3--:R-:W-:Y:S01]  /*1a30*/  LOP3.LUT R17, R11, 0x1bc, RZ, 0xc0, !PT ;  /* 0x000001bc0b117812 */ /* 0x008fe200078ec0ff */
[----:B------:R-:W-:Y:S01]  /*1a40*/  VIADD R11, R20, UR4 ;  /* 0x00000004140b7c36 */ /* 0x000fe20008000000 */
[----:B------:R-:W-:-:S02]  /*1a50*/  LOP3.LUT R26, R26, 0x1dc, RZ, 0xc0, !PT ;  /* 0x000001dc1a1a7812 */ /* 0x000fc400078ec0ff */
[----:B------:R-:W-:Y:S01]  /*1a60*/  LOP3.LUT R10, R13, 0x1fc, RZ, 0xc0, !PT ;  /* 0x000001fc0d0a7812 */ /* 0x000fe200078ec0ff */
[----:B------:R-:W-:Y:S01]  /*1a70*/  VIADD R13, R22, UR4 ;  /* 0x00000004160d7c36 */ /* 0x000fe20008000000 */
[----:B0-----:R0:W-:Y:S01]  /*1a80*/  @P3 STG.E desc[UR6][R24.64], R33 ;  /* 0x0000002118003986 */ /* 0x0011e2000c101906 */
[----:B------:R-:W-:Y:S01]  /*1a90*/  VIADD R31, R12, UR4 ;  /* 0x000000040c1f7c36 */ /* 0x000fe20008000000 */
[----:B------:R-:W-:Y:S01]  /*1aa0*/  IADD3 R35, R26, UR4, RZ ;  /* 0x000000041a237c10 */ /* 0x000fe2000fffe0ff */
[C---:B------:R-:W-:Y:S02]  /*1ab0*/  IMAD R19, R4.reuse, 0x4, R19 ;  /* 0x0000000404137824 */ /* 0x040fe400078e0213 */
[C---:B------:R-:W-:Y:S02]  /*1ac0*/  IMAD R20, R4.reuse, 0x4, R11 ;  /* 0x0000000404147824 */ /* 0x040fe400078e020b */
[----:B0-----:R-:W-:Y:S01]  /*1ad0*/  VIADD R33, R17, UR4 ;  /* 0x0000000411217c36 */ /* 0x001fe20008000000 */
[----:B------:R-:W0:Y:S01]  /*1ae0*/  LDS R25, [R19+0x2400] ;  /* 0x0024000013197984 */ /* 0x000e220000000800 */
[----:B------:R-:W-:-:S02]  /*1af0*/  IMAD R17, R4, 0x4, R13 ;  /* 0x0000000404117824 */ /* 0x000fc400078e020d */
[C---:B------:R-:W-:Y:S01]  /*1b00*/  IMAD R13, R4.reuse, 0x4, R31 ;  /* 0x00000004040d7824 */ /* 0x040fe200078e021f */
[----:B------:R1:W2:Y:S01]  /*1b10*/  LDS R19, [R20+0x2800] ;  /* 0x0028000014137984 */ /* 0x0002a20000000800 */
[C---:B------:R-:W-:Y:S02]  /*1b20*/  IMAD R12, R4.reuse, 0x4, R33 ;  /* 0x00000004040c7824 */ /* 0x040fe400078e0221 */
[----:B------:R-:W-:Y:S01]  /*1b30*/  IMAD R35, R4, 0x4, R35 ;  /* 0x0000000404237824 */ /* 0x000fe200078e0223 */
[----:B------:R-:W3:Y:S01]  /*1b40*/  LDS R17, [R17+0x2c00] ;  /* 0x002c000011117984 */ /* 0x000ee20000000800 */
[----:B------:R-:W-:-:S03]  /*1b50*/  IMAD R11, R7, 0x19, R0 ;  /* 0x00000019070b7824 */ /* 0x000fc600078e0200 */
[----:B------:R-:W5:Y:S04]  /*1b60*/  LDS R13, [R13+0x3000] ;  /* 0x003000000d0d7984 */ /* 0x000f680000000800 */
[----:B------:R-:W0:Y:S04]  /*1b70*/  LDS R12, [R12+0x3400] ;  /* 0x003400000c0c7984 */ /* 0x000e280000000800 */
[----:B------:R-:W0:Y:S01]  /*1b80*/  LDS R7, [R35+0x3800] ;  /* 0x0038000023077984 */ /* 0x000e220000000800 */
[----:B------:R-:W-:Y:S02]  /*1b90*/  VIADD R31, R10, UR4 ;  /* 0x000000040a1f7c36 */ /* 0x000fe40008000000 */
[----:B------:R-:W-:Y:S01]  /*1ba0*/  IMAD.WIDE R10, R11, 0x4, R2 ;  /* 0x000000040b0a7825 */ /* 0x000fe200078e0202 */
[----:B------:R-:W-:-:S02]  /*1bb0*/  ISETP.LT.AND P5, PT, R16, 0x300, !P0 ;  /* 0x000003001000780c */ /* 0x000fc400047a1270 */
[----:B------:R-:W-:Y:S02]  /*1bc0*/  ISETP.LT.AND P4, PT, R14, 0x300, !P0 ;  /* 0x000003000e00780c */ /* 0x000fe40004781270 */
[----:B----4-:R4:W-:Y:S01]  /*1bd0*/  @P2 STG.E desc[UR6][R10.64], R29 ;  /* 0x0000001d0a002986 */ /* 0x0109e2000c101906 */
[----:B------:R-:W-:Y:S01]  /*1be0*/  ISETP.LT.AND P2, PT, R6, 0x300, !P0 ;  /* 0x000003000600780c */ /* 0x000fe20004741270 */
[----:B------:R-:W-:Y:S02]  /*1bf0*/  IMAD R6, R15, -0xc0, R6 ;  /* 0xffffff400f067824 */ /* 0x000fe400078e0206 */
[----:B------:R-:W-:Y:S02]  /*1c00*/  IMAD R16, R27, -0xc0, R16 ;  /* 0xffffff401b107824 */ /* 0x000fe400078e0210 */
[----:B------:R-:W-:Y:S02]  /*1c10*/  IMAD R14, R23, -0xc0, R14 ;  /* 0xffffff40170e7824 */ /* 0x000fe400078e020e */
[----:B-1----:R-:W-:Y:S01]  /*1c20*/  IMAD R20, R21, -0xc0, R8 ;  /* 0xffffff4015147824 */ /* 0x002fe200078e0208 */
[----:B------:R-:W-:Y:S01]  /*1c30*/  ISETP.LT.AND P3, PT, R8, 0x300, !P0 ;  /* 0x000003000800780c */ /* 0x000fe20004761270 */
[----:B------:R-:W-:-:S02]  /*1c40*/  IMAD R9, R9, 0x19, R0 ;  /* 0x0000001909097824 */ /* 0x000fc400078e0200 */
[----:B----4-:R-:W-:Y:S02]  /*1c50*/  IMAD R29, R15, 0x180, R6 ;  /* 0x000001800f1d7824 */ /* 0x010fe400078e0206 */
[----:B------:R-:W-:Y:S02]  /*1c60*/  IMAD R11, R27, 0x180, R16 ;  /* 0x000001801b0b7824 */ /* 0x000fe400078e0210 */
[----:B------:R-:W-:Y:S02]  /*1c70*/  IMAD R15, R23, 0x180, R14 ;  /* 0x00000180170f7824 */ /* 0x000fe400078e020e */
[----:B------:R-:W-:Y:S01]  /*1c80*/  IMAD R21, R21, 0x180, R20 ;  /* 0x0000018015157824 */ /* 0x000fe200078e0214 */
[----:B------:R-:W-:Y:S01]  /*1c90*/  ISETP.LT.AND P0, PT, R18, 0x300, !P0 ;  /* 0x000003001200780c */ /* 0x000fe20004701270 */
[--C-:B------:R-:W-:Y:S02]  /*1ca0*/  IMAD R11, R11, 0x19, R0.reuse ;  /* 0x000000190b0b7824 */ /* 0x100fe400078e0200 */
[----:B------:R-:W-:-:S02]  /*1cb0*/  IMAD R15, R15, 0x19, R0 ;  /* 0x000000190f0f7824 */ /* 0x000fc400078e0200 */
[----:B------:R-:W-:-:S04]  /*1cc0*/  IMAD.WIDE R8, R9, 0x4, R2 ;  /* 0x0000000409087825 */ /* 0x000fc800078e0202 */
[--C-:B------:R-:W-:Y:S02]  /*1cd0*/  IMAD R21, R21, 0x19, R0.reuse ;  /* 0x0000001915157824 */ /* 0x100fe400078e0200 */
[--C-:B------:R-:W-:Y:S02]  /*1ce0*/  IMAD R23, R29, 0x19, R0.reuse ;  /* 0x000000191d177824 */ /* 0x100fe400078e0200 */
[----:B------:R-:W-:Y:S02]  /*1cf0*/  IMAD R5, R5, 0x19, R0 ;  /* 0x0000001905057824 */ /* 0x000fe400078e0200 */
[--C-:B------:R-:W-:Y:S01]  /*1d00*/  IMAD.WIDE R10, R11, 0x4, R2.reuse ;  /* 0x000000040b0a7825 */ /* 0x100fe200078e0202 */
[----:B0-----:R0:W-:Y:S03]  /*1d10*/  @P1 STG.E desc[UR6][R8.64], R25 ;  /* 0x0000001908001986 */ /* 0x0011e6000c101906 */
[--C-:B------:R-:W-:Y:S01]  /*1d20*/  IMAD.WIDE R14, R15, 0x4, R2.reuse ;  /* 0x000000040f0e7825 */ /* 0x100fe200078e0202 */
[----:B--2---:R1:W-:Y:S03]  /*1d30*/  @P5 STG.E desc[UR6][R10.64], R19 ;  /* 0x000000130a005986 */ /* 0x0043e6000c101906 */
[--C-:B------:R-:W-:Y:S01]  /*1d40*/  IMAD.WIDE R20, R21, 0x4, R2.reuse ;  /* 0x0000000415147825 */ /* 0x100fe200078e0202 */
[----:B---3--:R1:W-:Y:S03]  /*1d50*/  @P4 STG.E desc[UR6][R14.64], R17 ;  /* 0x000000110e004986 */ /* 0x0083e6000c101906 */
[--C-:B------:R-:W-:Y:S01]  /*1d60*/  IMAD.WIDE R22, R23, 0x4, R2.reuse ;  /* 0x0000000417167825 */ /* 0x100fe200078e0202 */
[----:B-----5:R1:W-:Y:S03]  /*1d70*/  @P3 STG.E desc[UR6][R20.64], R13 ;  /* 0x0000000d14003986 */ /* 0x0203e6000c101906 */
[----:B0-----:R-:W-:Y:S01]  /*1d80*/  IMAD.WIDE R8, R5, 0x4, R2 ;  /* 0x0000000405087825 */ /* 0x001fe200078e0202 */
[----:B------:R1:W-:Y:S04]  /*1d90*/  @P2 STG.E desc[UR6][R22.64], R12 ;  /* 0x0000000c16002986 */ /* 0x0003e8000c101906 */
[----:B------:R1:W-:Y:S01]  /*1da0*/  @P6 STG.E desc[UR6][R8.64], R7 ;  /* 0x0000000708006986 */ /* 0x0003e2000c101906 */
[----:B------:R-:W-:Y:S01]  /*1db0*/  IMAD R4, R4, 0x4, R31 ;  /* 0x0000000404047824 */ /* 0x000fe200078e021f */
[----:B------:R-:W-:Y:S06]  /*1dc0*/  @!P0 EXIT ;  /* 0x000000000000894d */ /* 0x000fec0003800000 */
[----:B-1----:R-:W0:Y:S01]  /*1dd0*/  LDS R7, [R4+0x3c00] ;  /* 0x003c000004077984 */ /* 0x002e220000000800 */
[----:B------:R-:W-:-:S05]  /*1de0*/  IMAD.HI R5, R18, 0x2aaaaaab, RZ ;  /* 0x2aaaaaab12057827 */ /* 0x000fca00078e02ff */
[----:B------:R-:W-:-:S04]  /*1df0*/  SHF.R.U32.HI R6, RZ, 0x1f, R5 ;  /* 0x0000001fff067819 */ /* 0x000fc80000011605 */
[----:B------:R-:W-:-:S05]  /*1e00*/  LEA.HI.SX32 R5, R5, R6, 0x1b ;  /* 0x0000000605057211 */ /* 0x000fca00078fdaff */
[----:B------:R-:W-:-:S04]  /*1e10*/  IMAD R18, R5, -0xc0, R18 ;  /* 0xffffff4005127824 */ /* 0x000fc800078e0212 */
[----:B------:R-:W-:-:S04]  /*1e20*/  IMAD R5, R5, 0x180, R18 ;  /* 0x0000018005057824 */ /* 0x000fc800078e0212 */
[----:B------:R-:W-:-:S04]  /*1e30*/  IMAD R5, R5, 0x19, R0 ;  /* 0x0000001905057824 */ /* 0x000fc800078e0200 */
[----:B------:R-:W-:-:S05]  /*1e40*/  IMAD.WIDE R2, R5, 0x4, R2 ;  /* 0x0000000405027825 */ /* 0x000fca00078e0202 */
[----:B0-----:R-:W-:Y:S01]  /*1e50*/  STG.E desc[UR6][R2.64], R7 ;  /* 0x0000000702007986 */ /* 0x001fe2000c101906 */
[----:B------:R-:W-:Y:S05]  /*1e60*/  EXIT ;  /* 0x000000000000794d */ /* 0x000fea0003800000 */
.L_x_0:
[----:B------:R-:W-:-:S00]  /*1e70*/  BRA `(.L_x_0) ;  /* 0xfffffffc00fc7947 */ /* 0x000fc0000383ffff */
[----:B------:R-:W-:-:S00]  /*1e80*/  NOP ;  /* 0x0000000000007918 */ /* 0x000fc00000000000 */
[----:B------:R-:W-:-:S00]  /*1e90*/  NOP ;  /* 0x0000000000007918 */ /* 0x000fc00000000000 */
[----:B------:R-:W-:-:S00]  /*1ea0*/  NOP ;  /* 0x0000000000007918 */ /* 0x000fc00000000000 */
[----:B------:R-:W-:-:S00]  /*1eb0*/  NOP ;  /* 0x0000000000007918 */ /* 0x000fc00000000000 */
[----:B------:R-:W-:-:S00]  /*1ec0*/  NOP ;  /* 0x0000000000007918 */ /* 0x000fc00000000000 */
[----:B------:R-:W-:-:S00]  /*1ed0*/  NOP ;  /* 0x0000000000007918 */ /* 0x000fc00000000000 */
[----:B------:R-:W-:-:S00]  /*1ee0*/  NOP ;  /* 0x0000000000007918 */ /* 0x000fc00000000000 */
[----:B------:R-:W-:-:S00]  /*1ef0*/  NOP ;  /* 0x0000000000007918 */ /* 0x000fc00000000000 */
.L_x_1:


//--------------------- .nv.global.init           --------------------------
	.section	.nv.global.init,"aw",@progbits
.nv.global.init:
	.type		_$_str,@object
	.size		_$_str,(_$_str_$_2 - _$_str)
_$_str:
        /*0000*/ 	.byte	0x5f, 0x5f, 0x43, 0x55, 0x44, 0x41, 0x5f, 0x46, 0x54, 0x5a, 0x00
	.type		_$_str_$_2,@object
	.size		_$_str_$_2,(.L_1 - _$_str_$_2)
_$_str_$_2:
        /*000b*/ 	.byte	0x5f, 0x5f, 0x43, 0x55, 0x44, 0x41, 0x5f, 0x50, 0x52, 0x45, 0x43, 0x5f, 0x53, 0x51, 0x52, 0x54
        /*001b*/ 	.byte	0x00
.L_1:


//--------------------- .nv.shared.triton_poi_fused__native_batch_norm_legit_no_training_relu_16 --------------------------
	.section	.nv.shared.triton_poi_fused__native_batch_norm_legit_no_training_relu_16,"aw",@nobits
	.sectionflags	@""
	.align	16
	.zero		1024


//--------------------- .nv.constant0.triton_poi_fused__native_batch_norm_legit_no_training_relu_16 --------------------------
	.section	.nv.constant0.triton_poi_fused__native_batch_norm_legit_no_training_relu_16,"a",@progbits
	.sectionflags	@""
	.align	4
.nv.constant0.triton_poi_fused__native_batch_norm_legit_no_training_relu_16:
	.zero		584
